//
// Generated by NVIDIA NVVM Compiler
//
// Compiler Build ID: CL-36424714
// Cuda compilation tools, release 13.0, V13.0.88
// Based on NVVM 20.0.0
//

.version 9.0
.target sm_100
.address_size 64

	// .globl	Order1_xminus

.visible .entry Order1_xminus(
	.param .u32 Order1_xminus_param_0,
	.param .u32 Order1_xminus_param_1,
	.param .u32 Order1_xminus_param_2,
	.param .u32 Order1_xminus_param_3,
	.param .u32 Order1_xminus_param_4,
	.param .u32 Order1_xminus_param_5,
	.param .u32 Order1_xminus_param_6,
	.param .u32 Order1_xminus_param_7,
	.param .u32 Order1_xminus_param_8,
	.param .u32 Order1_xminus_param_9,
	.param .u32 Order1_xminus_param_10,
	.param .u32 Order1_xminus_param_11,
	.param .u32 Order1_xminus_param_12,
	.param .u64 .ptr .align 1 Order1_xminus_param_13,
	.param .u64 .ptr .align 1 Order1_xminus_param_14,
	.param .u64 .ptr .align 1 Order1_xminus_param_15,
	.param .u64 .ptr .align 1 Order1_xminus_param_16,
	.param .u64 .ptr .align 1 Order1_xminus_param_17,
	.param .u64 .ptr .align 1 Order1_xminus_param_18,
	.param .u64 .ptr .align 1 Order1_xminus_param_19,
	.param .u64 .ptr .align 1 Order1_xminus_param_20,
	.param .u64 .ptr .align 1 Order1_xminus_param_21,
	.param .u64 .ptr .align 1 Order1_xminus_param_22,
	.param .u64 .ptr .align 1 Order1_xminus_param_23,
	.param .u64 .ptr .align 1 Order1_xminus_param_24,
	.param .f32 Order1_xminus_param_25,
	.param .u64 .ptr .align 1 Order1_xminus_param_26,
	.param .u32 Order1_xminus_param_27,
	.param .u32 Order1_xminus_param_28,
	.param .u32 Order1_xminus_param_29,
	.param .u32 Order1_xminus_param_30
)
{
	.reg .pred 	%p<15>;
	.reg .b32 	%r<92>;
	.reg .b32 	%f<41>;
	.reg .b64 	%rd<51>;

	ld.param.u32 	%r25, [Order1_xminus_param_0];
	ld.param.u32 	%r12, [Order1_xminus_param_1];
	ld.param.u32 	%r13, [Order1_xminus_param_2];
	ld.param.u32 	%r26, [Order1_xminus_param_3];
	ld.param.u32 	%r14, [Order1_xminus_param_4];
	ld.param.u32 	%r27, [Order1_xminus_param_5];
	ld.param.u32 	%r15, [Order1_xminus_param_6];
	ld.param.u32 	%r16, [Order1_xminus_param_7];
	ld.param.u32 	%r17, [Order1_xminus_param_8];
	ld.param.u32 	%r18, [Order1_xminus_param_9];
	ld.param.u32 	%r19, [Order1_xminus_param_10];
	ld.param.u32 	%r20, [Order1_xminus_param_11];
	ld.param.u64 	%rd7, [Order1_xminus_param_15];
	ld.param.u64 	%rd9, [Order1_xminus_param_18];
	ld.param.u64 	%rd10, [Order1_xminus_param_19];
	ld.param.u64 	%rd11, [Order1_xminus_param_20];
	ld.param.u64 	%rd12, [Order1_xminus_param_21];
	ld.param.u64 	%rd13, [Order1_xminus_param_22];
	ld.param.u64 	%rd14, [Order1_xminus_param_23];
	ld.param.u64 	%rd15, [Order1_xminus_param_24];
	ld.param.f32 	%f1, [Order1_xminus_param_25];
	ld.param.u64 	%rd16, [Order1_xminus_param_26];
	ld.param.u32 	%r21, [Order1_xminus_param_27];
	ld.param.u32 	%r22, [Order1_xminus_param_28];
	ld.param.u32 	%r23, [Order1_xminus_param_29];
	ld.param.u32 	%r24, [Order1_xminus_param_30];
	cvta.to.global.u64 	%rd1, %rd16;
	cvta.to.global.u64 	%rd2, %rd15;
	cvta.to.global.u64 	%rd3, %rd14;
	cvta.to.global.u64 	%rd4, %rd13;
	cvta.to.global.u64 	%rd5, %rd12;
	mov.u32 	%r28, %ctaid.x;
	mov.u32 	%r29, %ntid.x;
	mov.u32 	%r30, %tid.x;
	mad.lo.s32 	%r31, %r28, %r29, %r30;
	mul.lo.s32 	%r32, %r16, %r15;
	mul.lo.s32 	%r33, %r32, %r17;
	div.s32 	%r1, %r31, %r33;
	mul.lo.s32 	%r34, %r1, %r33;
	sub.s32 	%r35, %r31, %r34;
	mul.lo.s32 	%r36, %r17, %r16;
	div.s32 	%r37, %r35, %r36;
	mul.lo.s32 	%r38, %r37, %r36;
	sub.s32 	%r39, %r35, %r38;
	div.s32 	%r40, %r39, %r17;
	mul.lo.s32 	%r41, %r40, %r17;
	sub.s32 	%r42, %r39, %r41;
	mul.lo.s32 	%r43, %r19, %r18;
	mul.lo.s32 	%r44, %r43, %r20;
	div.s32 	%r5, %r31, %r44;
	mul.lo.s32 	%r45, %r5, %r44;
	sub.s32 	%r46, %r31, %r45;
	mul.lo.s32 	%r47, %r20, %r19;
	div.s32 	%r6, %r46, %r47;
	mul.lo.s32 	%r48, %r6, %r47;
	sub.s32 	%r49, %r46, %r48;
	div.s32 	%r7, %r49, %r20;
	mul.lo.s32 	%r50, %r7, %r20;
	sub.s32 	%r8, %r49, %r50;
	sub.s32 	%r51, %r12, %r25;
	sub.s32 	%r52, %r26, %r13;
	sub.s32 	%r53, %r27, %r14;
	setp.ge.s32 	%p1, %r1, %r24;
	setp.ge.s32 	%p2, %r37, %r51;
	or.pred  	%p3, %p1, %p2;
	setp.ge.s32 	%p4, %r40, %r52;
	or.pred  	%p5, %p3, %p4;
	setp.ge.s32 	%p6, %r42, %r53;
	or.pred  	%p7, %p5, %p6;
	@%p7 bra 	$L__BB0_2;
	ld.param.u64 	%rd49, [Order1_xminus_param_14];
	cvta.to.global.u64 	%rd17, %rd9;
	cvta.to.global.u64 	%rd18, %rd49;
	cvta.to.global.u64 	%rd19, %rd10;
	sub.s32 	%r54, %r12, %r37;
	add.s32 	%r55, %r40, %r13;
	add.s32 	%r56, %r42, %r14;
	mul.wide.s32 	%rd20, %r37, 4;
	add.s64 	%rd21, %rd5, %rd20;
	ld.global.nc.f32 	%f2, [%rd21];
	add.f32 	%f3, %f2, 0fBF800000;
	add.s64 	%rd22, %rd4, %rd20;
	ld.global.nc.f32 	%f4, [%rd22];
	add.s64 	%rd23, %rd3, %rd20;
	ld.global.nc.f32 	%f5, [%rd23];
	add.s64 	%rd24, %rd2, %rd20;
	ld.global.nc.f32 	%f6, [%rd24];
	mul.lo.s32 	%r57, %r22, %r21;
	mul.lo.s32 	%r58, %r57, %r23;
	mul.lo.s32 	%r59, %r58, %r1;
	mul.lo.s32 	%r60, %r23, %r22;
	mul.lo.s32 	%r61, %r54, %r60;
	add.s32 	%r62, %r61, %r59;
	mul.lo.s32 	%r63, %r55, %r23;
	add.s32 	%r64, %r62, %r63;
	add.s32 	%r65, %r64, %r56;
	mul.wide.s32 	%rd25, %r65, 4;
	add.s64 	%rd26, %rd17, %rd25;
	ld.global.nc.f32 	%f7, [%rd26];
	sub.s32 	%r66, %r61, %r60;
	add.s32 	%r67, %r66, %r59;
	add.s32 	%r68, %r67, %r63;
	add.s32 	%r69, %r68, %r56;
	mul.wide.s32 	%rd27, %r69, 4;
	add.s64 	%rd28, %rd17, %rd27;
	ld.global.nc.f32 	%f8, [%rd28];
	sub.f32 	%f9, %f7, %f8;
	div.rn.f32 	%f10, %f9, %f1;
	add.s64 	%rd29, %rd18, %rd25;
	ld.global.f32 	%f11, [%rd29];
	add.s64 	%rd30, %rd1, %rd25;
	ld.global.f32 	%f12, [%rd30];
	mad.lo.s32 	%r70, %r1, %r15, %r37;
	mad.lo.s32 	%r71, %r70, %r16, %r40;
	mad.lo.s32 	%r72, %r71, %r17, %r42;
	mul.wide.s32 	%rd31, %r72, 4;
	add.s64 	%rd32, %rd19, %rd31;
	ld.global.f32 	%f13, [%rd32];
	mul.f32 	%f14, %f4, %f13;
	fma.rn.f32 	%f15, %f3, %f10, %f14;
	mul.f32 	%f16, %f12, %f15;
	sub.f32 	%f17, %f11, %f16;
	st.global.f32 	[%rd29], %f17;
	ld.global.f32 	%f18, [%rd32];
	mul.f32 	%f19, %f5, %f18;
	mul.f32 	%f20, %f6, %f10;
	sub.f32 	%f21, %f19, %f20;
	st.global.f32 	[%rd32], %f21;
$L__BB0_2:
	setp.ge.s32 	%p8, %r5, %r24;
	setp.ge.s32 	%p9, %r6, %r51;
	or.pred  	%p10, %p8, %p9;
	setp.ge.s32 	%p11, %r7, %r52;
	or.pred  	%p12, %p10, %p11;
	setp.ge.s32 	%p13, %r8, %r53;
	or.pred  	%p14, %p12, %p13;
	@%p14 bra 	$L__BB0_4;
	ld.param.u64 	%rd50, [Order1_xminus_param_17];
	cvta.to.global.u64 	%rd33, %rd50;
	sub.s32 	%r73, %r12, %r6;
	add.s32 	%r74, %r7, %r13;
	add.s32 	%r75, %r8, %r14;
	mul.wide.s32 	%rd34, %r6, 4;
	add.s64 	%rd35, %rd5, %rd34;
	ld.global.nc.f32 	%f22, [%rd35];
	add.f32 	%f23, %f22, 0fBF800000;
	add.s64 	%rd36, %rd4, %rd34;
	ld.global.nc.f32 	%f24, [%rd36];
	add.s64 	%rd37, %rd3, %rd34;
	ld.global.nc.f32 	%f25, [%rd37];
	add.s64 	%rd38, %rd2, %rd34;
	ld.global.nc.f32 	%f26, [%rd38];
	mul.lo.s32 	%r76, %r22, %r21;
	mul.lo.s32 	%r77, %r76, %r23;
	mul.lo.s32 	%r78, %r77, %r5;
	mul.lo.s32 	%r79, %r23, %r22;
	mul.lo.s32 	%r80, %r73, %r79;
	add.s32 	%r81, %r80, %r78;
	mul.lo.s32 	%r82, %r74, %r23;
	add.s32 	%r83, %r81, %r82;
	add.s32 	%r84, %r83, %r75;
	mul.wide.s32 	%rd39, %r84, 4;
	add.s64 	%rd40, %rd33, %rd39;
	ld.global.nc.f32 	%f27, [%rd40];
	sub.s32 	%r85, %r80, %r79;
	add.s32 	%r86, %r85, %r78;
	add.s32 	%r87, %r86, %r82;
	add.s32 	%r88, %r87, %r75;
	mul.wide.s32 	%rd41, %r88, 4;
	add.s64 	%rd42, %rd33, %rd41;
	ld.global.nc.f32 	%f28, [%rd42];
	sub.f32 	%f29, %f27, %f28;
	div.rn.f32 	%f30, %f29, %f1;
	cvta.to.global.u64 	%rd43, %rd7;
	add.s64 	%rd44, %rd43, %rd39;
	ld.global.f32 	%f31, [%rd44];
	add.s64 	%rd45, %rd1, %rd39;
	ld.global.f32 	%f32, [%rd45];
	mad.lo.s32 	%r89, %r5, %r18, %r6;
	mad.lo.s32 	%r90, %r89, %r19, %r7;
	mad.lo.s32 	%r91, %r90, %r20, %r8;
	cvta.to.global.u64 	%rd46, %rd11;
	mul.wide.s32 	%rd47, %r91, 4;
	add.s64 	%rd48, %rd46, %rd47;
	ld.global.f32 	%f33, [%rd48];
	mul.f32 	%f34, %f24, %f33;
	fma.rn.f32 	%f35, %f23, %f30, %f34;
	fma.rn.f32 	%f36, %f32, %f35, %f31;
	st.global.f32 	[%rd44], %f36;
	ld.global.f32 	%f37, [%rd48];
	mul.f32 	%f38, %f25, %f37;
	mul.f32 	%f39, %f26, %f30;
	sub.f32 	%f40, %f38, %f39;
	st.global.f32 	[%rd48], %f40;
$L__BB0_4:
	ret;

}
	// .globl	Order1_xplus
.visible .entry Order1_xplus(
	.param .u32 Order1_xplus_param_0,
	.param .u32 Order1_xplus_param_1,
	.param .u32 Order1_xplus_param_2,
	.param .u32 Order1_xplus_param_3,
	.param .u32 Order1_xplus_param_4,
	.param .u32 Order1_xplus_param_5,
	.param .u32 Order1_xplus_param_6,
	.param .u32 Order1_xplus_param_7,
	.param .u32 Order1_xplus_param_8,
	.param .u32 Order1_xplus_param_9,
	.param .u32 Order1_xplus_param_10,
	.param .u32 Order1_xplus_param_11,
	.param .u32 Order1_xplus_param_12,
	.param .u64 .ptr .align 1 Order1_xplus_param_13,
	.param .u64 .ptr .align 1 Order1_xplus_param_14,
	.param .u64 .ptr .align 1 Order1_xplus_param_15,
	.param .u64 .ptr .align 1 Order1_xplus_param_16,
	.param .u64 .ptr .align 1 Order1_xplus_param_17,
	.param .u64 .ptr .align 1 Order1_xplus_param_18,
	.param .u64 .ptr .align 1 Order1_xplus_param_19,
	.param .u64 .ptr .align 1 Order1_xplus_param_20,
	.param .u64 .ptr .align 1 Order1_xplus_param_21,
	.param .u64 .ptr .align 1 Order1_xplus_param_22,
	.param .u64 .ptr .align 1 Order1_xplus_param_23,
	.param .u64 .ptr .align 1 Order1_xplus_param_24,
	.param .f32 Order1_xplus_param_25,
	.param .u64 .ptr .align 1 Order1_xplus_param_26,
	.param .u32 Order1_xplus_param_27,
	.param .u32 Order1_xplus_param_28,
	.param .u32 Order1_xplus_param_29,
	.param .u32 Order1_xplus_param_30
)
{
	.reg .pred 	%p<15>;
	.reg .b32 	%r<92>;
	.reg .b32 	%f<41>;
	.reg .b64 	%rd<51>;

	ld.param.u32 	%r12, [Order1_xplus_param_0];
	ld.param.u32 	%r25, [Order1_xplus_param_1];
	ld.param.u32 	%r13, [Order1_xplus_param_2];
	ld.param.u32 	%r26, [Order1_xplus_param_3];
	ld.param.u32 	%r14, [Order1_xplus_param_4];
	ld.param.u32 	%r27, [Order1_xplus_param_5];
	ld.param.u32 	%r15, [Order1_xplus_param_6];
	ld.param.u32 	%r16, [Order1_xplus_param_7];
	ld.param.u32 	%r17, [Order1_xplus_param_8];
	ld.param.u32 	%r18, [Order1_xplus_param_9];
	ld.param.u32 	%r19, [Order1_xplus_param_10];
	ld.param.u32 	%r20, [Order1_xplus_param_11];
	ld.param.u64 	%rd7, [Order1_xplus_param_15];
	ld.param.u64 	%rd9, [Order1_xplus_param_18];
	ld.param.u64 	%rd10, [Order1_xplus_param_19];
	ld.param.u64 	%rd11, [Order1_xplus_param_20];
	ld.param.u64 	%rd12, [Order1_xplus_param_21];
	ld.param.u64 	%rd13, [Order1_xplus_param_22];
	ld.param.u64 	%rd14, [Order1_xplus_param_23];
	ld.param.u64 	%rd15, [Order1_xplus_param_24];
	ld.param.f32 	%f1, [Order1_xplus_param_25];
	ld.param.u64 	%rd16, [Order1_xplus_param_26];
	ld.param.u32 	%r21, [Order1_xplus_param_27];
	ld.param.u32 	%r22, [Order1_xplus_param_28];
	ld.param.u32 	%r23, [Order1_xplus_param_29];
	ld.param.u32 	%r24, [Order1_xplus_param_30];
	cvta.to.global.u64 	%rd1, %rd16;
	cvta.to.global.u64 	%rd2, %rd15;
	cvta.to.global.u64 	%rd3, %rd14;
	cvta.to.global.u64 	%rd4, %rd13;
	cvta.to.global.u64 	%rd5, %rd12;
	mov.u32 	%r28, %ctaid.x;
	mov.u32 	%r29, %ntid.x;
	mov.u32 	%r30, %tid.x;
	mad.lo.s32 	%r31, %r28, %r29, %r30;
	mul.lo.s32 	%r32, %r16, %r15;
	mul.lo.s32 	%r33, %r32, %r17;
	div.s32 	%r1, %r31, %r33;
	mul.lo.s32 	%r34, %r1, %r33;
	sub.s32 	%r35, %r31, %r34;
	mul.lo.s32 	%r36, %r17, %r16;
	div.s32 	%r37, %r35, %r36;
	mul.lo.s32 	%r38, %r37, %r36;
	sub.s32 	%r39, %r35, %r38;
	div.s32 	%r40, %r39, %r17;
	mul.lo.s32 	%r41, %r40, %r17;
	sub.s32 	%r42, %r39, %r41;
	mul.lo.s32 	%r43, %r19, %r18;
	mul.lo.s32 	%r44, %r43, %r20;
	div.s32 	%r5, %r31, %r44;
	mul.lo.s32 	%r45, %r5, %r44;
	sub.s32 	%r46, %r31, %r45;
	mul.lo.s32 	%r47, %r20, %r19;
	div.s32 	%r6, %r46, %r47;
	mul.lo.s32 	%r48, %r6, %r47;
	sub.s32 	%r49, %r46, %r48;
	div.s32 	%r7, %r49, %r20;
	mul.lo.s32 	%r50, %r7, %r20;
	sub.s32 	%r8, %r49, %r50;
	sub.s32 	%r51, %r25, %r12;
	sub.s32 	%r52, %r26, %r13;
	sub.s32 	%r53, %r27, %r14;
	setp.ge.s32 	%p1, %r1, %r24;
	setp.ge.s32 	%p2, %r37, %r51;
	or.pred  	%p3, %p1, %p2;
	setp.ge.s32 	%p4, %r40, %r52;
	or.pred  	%p5, %p3, %p4;
	setp.ge.s32 	%p6, %r42, %r53;
	or.pred  	%p7, %p5, %p6;
	@%p7 bra 	$L__BB1_2;
	ld.param.u64 	%rd49, [Order1_xplus_param_14];
	cvta.to.global.u64 	%rd17, %rd9;
	cvta.to.global.u64 	%rd18, %rd49;
	cvta.to.global.u64 	%rd19, %rd10;
	add.s32 	%r54, %r37, %r12;
	add.s32 	%r55, %r40, %r13;
	add.s32 	%r56, %r42, %r14;
	mul.wide.s32 	%rd20, %r37, 4;
	add.s64 	%rd21, %rd5, %rd20;
	ld.global.nc.f32 	%f2, [%rd21];
	add.f32 	%f3, %f2, 0fBF800000;
	add.s64 	%rd22, %rd4, %rd20;
	ld.global.nc.f32 	%f4, [%rd22];
	add.s64 	%rd23, %rd3, %rd20;
	ld.global.nc.f32 	%f5, [%rd23];
	add.s64 	%rd24, %rd2, %rd20;
	ld.global.nc.f32 	%f6, [%rd24];
	mul.lo.s32 	%r57, %r22, %r21;
	mul.lo.s32 	%r58, %r57, %r23;
	mul.lo.s32 	%r59, %r58, %r1;
	mul.lo.s32 	%r60, %r23, %r22;
	mul.lo.s32 	%r61, %r54, %r60;
	add.s32 	%r62, %r61, %r59;
	mul.lo.s32 	%r63, %r55, %r23;
	add.s32 	%r64, %r62, %r63;
	add.s32 	%r65, %r64, %r56;
	mul.wide.s32 	%rd25, %r65, 4;
	add.s64 	%rd26, %rd17, %rd25;
	ld.global.nc.f32 	%f7, [%rd26];
	sub.s32 	%r66, %r61, %r60;
	add.s32 	%r67, %r66, %r59;
	add.s32 	%r68, %r67, %r63;
	add.s32 	%r69, %r68, %r56;
	mul.wide.s32 	%rd27, %r69, 4;
	add.s64 	%rd28, %rd17, %rd27;
	ld.global.nc.f32 	%f8, [%rd28];
	sub.f32 	%f9, %f7, %f8;
	div.rn.f32 	%f10, %f9, %f1;
	add.s64 	%rd29, %rd18, %rd25;
	ld.global.f32 	%f11, [%rd29];
	add.s64 	%rd30, %rd1, %rd25;
	ld.global.f32 	%f12, [%rd30];
	mad.lo.s32 	%r70, %r1, %r15, %r37;
	mad.lo.s32 	%r71, %r70, %r16, %r40;
	mad.lo.s32 	%r72, %r71, %r17, %r42;
	mul.wide.s32 	%rd31, %r72, 4;
	add.s64 	%rd32, %rd19, %rd31;
	ld.global.f32 	%f13, [%rd32];
	mul.f32 	%f14, %f4, %f13;
	fma.rn.f32 	%f15, %f3, %f10, %f14;
	mul.f32 	%f16, %f12, %f15;
	sub.f32 	%f17, %f11, %f16;
	st.global.f32 	[%rd29], %f17;
	ld.global.f32 	%f18, [%rd32];
	mul.f32 	%f19, %f5, %f18;
	mul.f32 	%f20, %f6, %f10;
	sub.f32 	%f21, %f19, %f20;
	st.global.f32 	[%rd32], %f21;
$L__BB1_2:
	setp.ge.s32 	%p8, %r5, %r24;
	setp.ge.s32 	%p9, %r6, %r51;
	or.pred  	%p10, %p8, %p9;
	setp.ge.s32 	%p11, %r7, %r52;
	or.pred  	%p12, %p10, %p11;
	setp.ge.s32 	%p13, %r8, %r53;
	or.pred  	%p14, %p12, %p13;
	@%p14 bra 	$L__BB1_4;
	ld.param.u64 	%rd50, [Order1_xplus_param_17];
	cvta.to.global.u64 	%rd33, %rd50;
	add.s32 	%r73, %r6, %r12;
	add.s32 	%r74, %r7, %r13;
	add.s32 	%r75, %r8, %r14;
	mul.wide.s32 	%rd34, %r6, 4;
	add.s64 	%rd35, %rd5, %rd34;
	ld.global.nc.f32 	%f22, [%rd35];
	add.f32 	%f23, %f22, 0fBF800000;
	add.s64 	%rd36, %rd4, %rd34;
	ld.global.nc.f32 	%f24, [%rd36];
	add.s64 	%rd37, %rd3, %rd34;
	ld.global.nc.f32 	%f25, [%rd37];
	add.s64 	%rd38, %rd2, %rd34;
	ld.global.nc.f32 	%f26, [%rd38];
	mul.lo.s32 	%r76, %r22, %r21;
	mul.lo.s32 	%r77, %r76, %r23;
	mul.lo.s32 	%r78, %r77, %r5;
	mul.lo.s32 	%r79, %r23, %r22;
	mul.lo.s32 	%r80, %r73, %r79;
	add.s32 	%r81, %r80, %r78;
	mul.lo.s32 	%r82, %r74, %r23;
	add.s32 	%r83, %r81, %r82;
	add.s32 	%r84, %r83, %r75;
	mul.wide.s32 	%rd39, %r84, 4;
	add.s64 	%rd40, %rd33, %rd39;
	ld.global.nc.f32 	%f27, [%rd40];
	sub.s32 	%r85, %r80, %r79;
	add.s32 	%r86, %r85, %r78;
	add.s32 	%r87, %r86, %r82;
	add.s32 	%r88, %r87, %r75;
	mul.wide.s32 	%rd41, %r88, 4;
	add.s64 	%rd42, %rd33, %rd41;
	ld.global.nc.f32 	%f28, [%rd42];
	sub.f32 	%f29, %f27, %f28;
	div.rn.f32 	%f30, %f29, %f1;
	cvta.to.global.u64 	%rd43, %rd7;
	add.s64 	%rd44, %rd43, %rd39;
	ld.global.f32 	%f31, [%rd44];
	add.s64 	%rd45, %rd1, %rd39;
	ld.global.f32 	%f32, [%rd45];
	mad.lo.s32 	%r89, %r5, %r18, %r6;
	mad.lo.s32 	%r90, %r89, %r19, %r7;
	mad.lo.s32 	%r91, %r90, %r20, %r8;
	cvta.to.global.u64 	%rd46, %rd11;
	mul.wide.s32 	%rd47, %r91, 4;
	add.s64 	%rd48, %rd46, %rd47;
	ld.global.f32 	%f33, [%rd48];
	mul.f32 	%f34, %f24, %f33;
	fma.rn.f32 	%f35, %f23, %f30, %f34;
	fma.rn.f32 	%f36, %f32, %f35, %f31;
	st.global.f32 	[%rd44], %f36;
	ld.global.f32 	%f37, [%rd48];
	mul.f32 	%f38, %f25, %f37;
	mul.f32 	%f39, %f26, %f30;
	sub.f32 	%f40, %f38, %f39;
	st.global.f32 	[%rd48], %f40;
$L__BB1_4:
	ret;

}
	// .globl	Order1_yminus
.visible .entry Order1_yminus(
	.param .u32 Order1_yminus_param_0,
	.param .u32 Order1_yminus_param_1,
	.param .u32 Order1_yminus_param_2,
	.param .u32 Order1_yminus_param_3,
	.param .u32 Order1_yminus_param_4,
	.param .u32 Order1_yminus_param_5,
	.param .u32 Order1_yminus_param_6,
	.param .u32 Order1_yminus_param_7,
	.param .u32 Order1_yminus_param_8,
	.param .u32 Order1_yminus_param_9,
	.param .u32 Order1_yminus_param_10,
	.param .u32 Order1_yminus_param_11,
	.param .u32 Order1_yminus_param_12,
	.param .u64 .ptr .align 1 Order1_yminus_param_13,
	.param .u64 .ptr .align 1 Order1_yminus_param_14,
	.param .u64 .ptr .align 1 Order1_yminus_param_15,
	.param .u64 .ptr .align 1 Order1_yminus_param_16,
	.param .u64 .ptr .align 1 Order1_yminus_param_17,
	.param .u64 .ptr .align 1 Order1_yminus_param_18,
	.param .u64 .ptr .align 1 Order1_yminus_param_19,
	.param .u64 .ptr .align 1 Order1_yminus_param_20,
	.param .u64 .ptr .align 1 Order1_yminus_param_21,
	.param .u64 .ptr .align 1 Order1_yminus_param_22,
	.param .u64 .ptr .align 1 Order1_yminus_param_23,
	.param .u64 .ptr .align 1 Order1_yminus_param_24,
	.param .f32 Order1_yminus_param_25,
	.param .u64 .ptr .align 1 Order1_yminus_param_26,
	.param .u32 Order1_yminus_param_27,
	.param .u32 Order1_yminus_param_28,
	.param .u32 Order1_yminus_param_29,
	.param .u32 Order1_yminus_param_30
)
{
	.reg .pred 	%p<15>;
	.reg .b32 	%r<90>;
	.reg .b32 	%f<43>;
	.reg .b64 	%rd<58>;

	ld.param.u32 	%r12, [Order1_yminus_param_0];
	ld.param.u32 	%r25, [Order1_yminus_param_1];
	ld.param.u32 	%r26, [Order1_yminus_param_2];
	ld.param.u32 	%r13, [Order1_yminus_param_3];
	ld.param.u32 	%r14, [Order1_yminus_param_4];
	ld.param.u32 	%r27, [Order1_yminus_param_5];
	ld.param.u32 	%r15, [Order1_yminus_param_6];
	ld.param.u32 	%r16, [Order1_yminus_param_7];
	ld.param.u32 	%r17, [Order1_yminus_param_8];
	ld.param.u32 	%r18, [Order1_yminus_param_9];
	ld.param.u32 	%r19, [Order1_yminus_param_10];
	ld.param.u32 	%r20, [Order1_yminus_param_11];
	ld.param.u64 	%rd12, [Order1_yminus_param_21];
	ld.param.u64 	%rd13, [Order1_yminus_param_23];
	ld.param.u64 	%rd14, [Order1_yminus_param_24];
	ld.param.u64 	%rd15, [Order1_yminus_param_26];
	ld.param.u32 	%r24, [Order1_yminus_param_30];
	cvta.to.global.u64 	%rd1, %rd15;
	cvta.to.global.u64 	%rd2, %rd14;
	cvta.to.global.u64 	%rd3, %rd13;
	cvta.to.global.u64 	%rd4, %rd12;
	mov.u32 	%r28, %ctaid.x;
	mov.u32 	%r29, %ntid.x;
	mov.u32 	%r30, %tid.x;
	mad.lo.s32 	%r31, %r28, %r29, %r30;
	mul.lo.s32 	%r32, %r16, %r15;
	mul.lo.s32 	%r33, %r32, %r17;
	div.s32 	%r1, %r31, %r33;
	mul.lo.s32 	%r34, %r1, %r33;
	sub.s32 	%r35, %r31, %r34;
	mul.lo.s32 	%r36, %r17, %r16;
	div.s32 	%r37, %r35, %r36;
	mul.lo.s32 	%r38, %r37, %r36;
	sub.s32 	%r39, %r35, %r38;
	div.s32 	%r40, %r39, %r17;
	mul.lo.s32 	%r41, %r40, %r17;
	sub.s32 	%r42, %r39, %r41;
	mul.lo.s32 	%r43, %r19, %r18;
	mul.lo.s32 	%r44, %r43, %r20;
	div.s32 	%r5, %r31, %r44;
	mul.lo.s32 	%r45, %r5, %r44;
	sub.s32 	%r46, %r31, %r45;
	mul.lo.s32 	%r47, %r20, %r19;
	div.s32 	%r6, %r46, %r47;
	mul.lo.s32 	%r48, %r6, %r47;
	sub.s32 	%r49, %r46, %r48;
	div.s32 	%r7, %r49, %r20;
	mul.lo.s32 	%r50, %r7, %r20;
	sub.s32 	%r8, %r49, %r50;
	sub.s32 	%r51, %r25, %r12;
	sub.s32 	%r52, %r13, %r26;
	sub.s32 	%r53, %r27, %r14;
	setp.ge.s32 	%p1, %r1, %r24;
	setp.ge.s32 	%p2, %r37, %r51;
	or.pred  	%p3, %p1, %p2;
	setp.ge.s32 	%p4, %r40, %r52;
	or.pred  	%p5, %p3, %p4;
	setp.ge.s32 	%p6, %r42, %r53;
	or.pred  	%p7, %p5, %p6;
	@%p7 bra 	$L__BB2_2;
	ld.param.u32 	%r88, [Order1_yminus_param_29];
	ld.param.u32 	%r86, [Order1_yminus_param_28];
	ld.param.u32 	%r84, [Order1_yminus_param_27];
	ld.param.f32 	%f41, [Order1_yminus_param_25];
	ld.param.u64 	%rd56, [Order1_yminus_param_22];
	ld.param.u64 	%rd54, [Order1_yminus_param_19];
	ld.param.u64 	%rd53, [Order1_yminus_param_18];
	ld.param.u64 	%rd50, [Order1_yminus_param_13];
	cvta.to.global.u64 	%rd16, %rd53;
	cvta.to.global.u64 	%rd17, %rd50;
	cvta.to.global.u64 	%rd18, %rd54;
	sub.s32 	%r54, %r13, %r40;
	add.s32 	%r55, %r42, %r14;
	mul.wide.s32 	%rd19, %r40, 4;
	add.s64 	%rd20, %rd4, %rd19;
	ld.global.nc.f32 	%f2, [%rd20];
	add.f32 	%f3, %f2, 0fBF800000;
	cvta.to.global.u64 	%rd21, %rd56;
	add.s64 	%rd22, %rd21, %rd19;
	ld.global.nc.f32 	%f4, [%rd22];
	add.s64 	%rd23, %rd3, %rd19;
	ld.global.nc.f32 	%f5, [%rd23];
	add.s64 	%rd24, %rd2, %rd19;
	ld.global.nc.f32 	%f6, [%rd24];
	mad.lo.s32 	%r56, %r1, %r84, %r12;
	add.s32 	%r57, %r56, %r37;
	mul.lo.s32 	%r58, %r88, %r86;
	mul.lo.s32 	%r59, %r58, %r57;
	mul.lo.s32 	%r60, %r54, %r88;
	add.s32 	%r61, %r59, %r60;
	add.s32 	%r62, %r61, %r55;
	mul.wide.s32 	%rd25, %r62, 4;
	add.s64 	%rd26, %rd16, %rd25;
	ld.global.nc.f32 	%f7, [%rd26];
	sub.s32 	%r63, %r60, %r88;
	add.s32 	%r64, %r55, %r59;
	add.s32 	%r65, %r64, %r63;
	mul.wide.s32 	%rd27, %r65, 4;
	add.s64 	%rd28, %rd16, %rd27;
	ld.global.nc.f32 	%f8, [%rd28];
	sub.f32 	%f9, %f7, %f8;
	div.rn.f32 	%f10, %f9, %f41;
	add.s64 	%rd29, %rd17, %rd25;
	ld.global.f32 	%f11, [%rd29];
	add.s64 	%rd30, %rd1, %rd25;
	ld.global.f32 	%f12, [%rd30];
	mad.lo.s32 	%r66, %r1, %r15, %r37;
	mad.lo.s32 	%r67, %r66, %r16, %r40;
	mad.lo.s32 	%r68, %r67, %r17, %r42;
	mul.wide.s32 	%rd31, %r68, 4;
	add.s64 	%rd32, %rd18, %rd31;
	ld.global.f32 	%f13, [%rd32];
	mul.f32 	%f14, %f4, %f13;
	fma.rn.f32 	%f15, %f3, %f10, %f14;
	fma.rn.f32 	%f16, %f12, %f15, %f11;
	st.global.f32 	[%rd29], %f16;
	ld.global.f32 	%f17, [%rd32];
	mul.f32 	%f18, %f5, %f17;
	mul.f32 	%f19, %f6, %f10;
	sub.f32 	%f20, %f18, %f19;
	st.global.f32 	[%rd32], %f20;
$L__BB2_2:
	setp.ge.s32 	%p8, %r5, %r24;
	setp.ge.s32 	%p9, %r6, %r51;
	or.pred  	%p10, %p8, %p9;
	setp.ge.s32 	%p11, %r7, %r52;
	or.pred  	%p12, %p10, %p11;
	setp.ge.s32 	%p13, %r8, %r53;
	or.pred  	%p14, %p12, %p13;
	@%p14 bra 	$L__BB2_4;
	ld.param.u32 	%r89, [Order1_yminus_param_29];
	ld.param.u32 	%r87, [Order1_yminus_param_28];
	ld.param.u32 	%r85, [Order1_yminus_param_27];
	ld.param.f32 	%f42, [Order1_yminus_param_25];
	ld.param.u64 	%rd57, [Order1_yminus_param_22];
	ld.param.u64 	%rd55, [Order1_yminus_param_20];
	ld.param.u64 	%rd52, [Order1_yminus_param_16];
	ld.param.u64 	%rd51, [Order1_yminus_param_15];
	cvta.to.global.u64 	%rd33, %rd52;
	sub.s32 	%r69, %r13, %r7;
	add.s32 	%r70, %r8, %r14;
	mul.wide.s32 	%rd34, %r7, 4;
	add.s64 	%rd35, %rd4, %rd34;
	ld.global.nc.f32 	%f21, [%rd35];
	add.f32 	%f22, %f21, 0fBF800000;
	cvta.to.global.u64 	%rd36, %rd57;
	add.s64 	%rd37, %rd36, %rd34;
	ld.global.nc.f32 	%f23, [%rd37];
	add.s64 	%rd38, %rd3, %rd34;
	ld.global.nc.f32 	%f24, [%rd38];
	add.s64 	%rd39, %rd2, %rd34;
	ld.global.nc.f32 	%f25, [%rd39];
	mad.lo.s32 	%r71, %r5, %r85, %r12;
	add.s32 	%r72, %r71, %r6;
	mul.lo.s32 	%r73, %r89, %r87;
	mul.lo.s32 	%r74, %r73, %r72;
	mul.lo.s32 	%r75, %r69, %r89;
	add.s32 	%r76, %r74, %r75;
	add.s32 	%r77, %r76, %r70;
	mul.wide.s32 	%rd40, %r77, 4;
	add.s64 	%rd41, %rd33, %rd40;
	ld.global.nc.f32 	%f26, [%rd41];
	sub.s32 	%r78, %r75, %r89;
	add.s32 	%r79, %r70, %r74;
	add.s32 	%r80, %r79, %r78;
	mul.wide.s32 	%rd42, %r80, 4;
	add.s64 	%rd43, %rd33, %rd42;
	ld.global.nc.f32 	%f27, [%rd43];
	sub.f32 	%f28, %f26, %f27;
	div.rn.f32 	%f29, %f28, %f42;
	cvta.to.global.u64 	%rd44, %rd51;
	add.s64 	%rd45, %rd44, %rd40;
	ld.global.f32 	%f30, [%rd45];
	add.s64 	%rd46, %rd1, %rd40;
	ld.global.f32 	%f31, [%rd46];
	mad.lo.s32 	%r81, %r5, %r18, %r6;
	mad.lo.s32 	%r82, %r81, %r19, %r7;
	mad.lo.s32 	%r83, %r82, %r20, %r8;
	cvta.to.global.u64 	%rd47, %rd55;
	mul.wide.s32 	%rd48, %r83, 4;
	add.s64 	%rd49, %rd47, %rd48;
	ld.global.f32 	%f32, [%rd49];
	mul.f32 	%f33, %f23, %f32;
	fma.rn.f32 	%f34, %f22, %f29, %f33;
	mul.f32 	%f35, %f31, %f34;
	sub.f32 	%f36, %f30, %f35;
	st.global.f32 	[%rd45], %f36;
	ld.global.f32 	%f37, [%rd49];
	mul.f32 	%f38, %f24, %f37;
	mul.f32 	%f39, %f25, %f29;
	sub.f32 	%f40, %f38, %f39;
	st.global.f32 	[%rd49], %f40;
$L__BB2_4:
	ret;

}
	// .globl	Order1_yplus
.visible .entry Order1_yplus(
	.param .u32 Order1_yplus_param_0,
	.param .u32 Order1_yplus_param_1,
	.param .u32 Order1_yplus_param_2,
	.param .u32 Order1_yplus_param_3,
	.param .u32 Order1_yplus_param_4,
	.param .u32 Order1_yplus_param_5,
	.param .u32 Order1_yplus_param_6,
	.param .u32 Order1_yplus_param_7,
	.param .u32 Order1_yplus_param_8,
	.param .u32 Order1_yplus_param_9,
	.param .u32 Order1_yplus_param_10,
	.param .u32 Order1_yplus_param_11,
	.param .u32 Order1_yplus_param_12,
	.param .u64 .ptr .align 1 Order1_yplus_param_13,
	.param .u64 .ptr .align 1 Order1_yplus_param_14,
	.param .u64 .ptr .align 1 Order1_yplus_param_15,
	.param .u64 .ptr .align 1 Order1_yplus_param_16,
	.param .u64 .ptr .align 1 Order1_yplus_param_17,
	.param .u64 .ptr .align 1 Order1_yplus_param_18,
	.param .u64 .ptr .align 1 Order1_yplus_param_19,
	.param .u64 .ptr .align 1 Order1_yplus_param_20,
	.param .u64 .ptr .align 1 Order1_yplus_param_21,
	.param .u64 .ptr .align 1 Order1_yplus_param_22,
	.param .u64 .ptr .align 1 Order1_yplus_param_23,
	.param .u64 .ptr .align 1 Order1_yplus_param_24,
	.param .f32 Order1_yplus_param_25,
	.param .u64 .ptr .align 1 Order1_yplus_param_26,
	.param .u32 Order1_yplus_param_27,
	.param .u32 Order1_yplus_param_28,
	.param .u32 Order1_yplus_param_29,
	.param .u32 Order1_yplus_param_30
)
{
	.reg .pred 	%p<15>;
	.reg .b32 	%r<90>;
	.reg .b32 	%f<43>;
	.reg .b64 	%rd<58>;

	ld.param.u32 	%r12, [Order1_yplus_param_0];
	ld.param.u32 	%r25, [Order1_yplus_param_1];
	ld.param.u32 	%r13, [Order1_yplus_param_2];
	ld.param.u32 	%r26, [Order1_yplus_param_3];
	ld.param.u32 	%r14, [Order1_yplus_param_4];
	ld.param.u32 	%r27, [Order1_yplus_param_5];
	ld.param.u32 	%r15, [Order1_yplus_param_6];
	ld.param.u32 	%r16, [Order1_yplus_param_7];
	ld.param.u32 	%r17, [Order1_yplus_param_8];
	ld.param.u32 	%r18, [Order1_yplus_param_9];
	ld.param.u32 	%r19, [Order1_yplus_param_10];
	ld.param.u32 	%r20, [Order1_yplus_param_11];
	ld.param.u64 	%rd12, [Order1_yplus_param_21];
	ld.param.u64 	%rd13, [Order1_yplus_param_23];
	ld.param.u64 	%rd14, [Order1_yplus_param_24];
	ld.param.u64 	%rd15, [Order1_yplus_param_26];
	ld.param.u32 	%r24, [Order1_yplus_param_30];
	cvta.to.global.u64 	%rd1, %rd15;
	cvta.to.global.u64 	%rd2, %rd14;
	cvta.to.global.u64 	%rd3, %rd13;
	cvta.to.global.u64 	%rd4, %rd12;
	mov.u32 	%r28, %ctaid.x;
	mov.u32 	%r29, %ntid.x;
	mov.u32 	%r30, %tid.x;
	mad.lo.s32 	%r31, %r28, %r29, %r30;
	mul.lo.s32 	%r32, %r16, %r15;
	mul.lo.s32 	%r33, %r32, %r17;
	div.s32 	%r1, %r31, %r33;
	mul.lo.s32 	%r34, %r1, %r33;
	sub.s32 	%r35, %r31, %r34;
	mul.lo.s32 	%r36, %r17, %r16;
	div.s32 	%r37, %r35, %r36;
	mul.lo.s32 	%r38, %r37, %r36;
	sub.s32 	%r39, %r35, %r38;
	div.s32 	%r40, %r39, %r17;
	mul.lo.s32 	%r41, %r40, %r17;
	sub.s32 	%r42, %r39, %r41;
	mul.lo.s32 	%r43, %r19, %r18;
	mul.lo.s32 	%r44, %r43, %r20;
	div.s32 	%r5, %r31, %r44;
	mul.lo.s32 	%r45, %r5, %r44;
	sub.s32 	%r46, %r31, %r45;
	mul.lo.s32 	%r47, %r20, %r19;
	div.s32 	%r6, %r46, %r47;
	mul.lo.s32 	%r48, %r6, %r47;
	sub.s32 	%r49, %r46, %r48;
	div.s32 	%r7, %r49, %r20;
	mul.lo.s32 	%r50, %r7, %r20;
	sub.s32 	%r8, %r49, %r50;
	sub.s32 	%r51, %r25, %r12;
	sub.s32 	%r52, %r26, %r13;
	sub.s32 	%r53, %r27, %r14;
	setp.ge.s32 	%p1, %r1, %r24;
	setp.ge.s32 	%p2, %r37, %r51;
	or.pred  	%p3, %p1, %p2;
	setp.ge.s32 	%p4, %r40, %r52;
	or.pred  	%p5, %p3, %p4;
	setp.ge.s32 	%p6, %r42, %r53;
	or.pred  	%p7, %p5, %p6;
	@%p7 bra 	$L__BB3_2;
	ld.param.u32 	%r88, [Order1_yplus_param_29];
	ld.param.u32 	%r86, [Order1_yplus_param_28];
	ld.param.u32 	%r84, [Order1_yplus_param_27];
	ld.param.f32 	%f41, [Order1_yplus_param_25];
	ld.param.u64 	%rd56, [Order1_yplus_param_22];
	ld.param.u64 	%rd54, [Order1_yplus_param_19];
	ld.param.u64 	%rd53, [Order1_yplus_param_18];
	ld.param.u64 	%rd50, [Order1_yplus_param_13];
	cvta.to.global.u64 	%rd16, %rd53;
	cvta.to.global.u64 	%rd17, %rd50;
	cvta.to.global.u64 	%rd18, %rd54;
	add.s32 	%r54, %r40, %r13;
	add.s32 	%r55, %r42, %r14;
	mul.wide.s32 	%rd19, %r40, 4;
	add.s64 	%rd20, %rd4, %rd19;
	ld.global.nc.f32 	%f2, [%rd20];
	add.f32 	%f3, %f2, 0fBF800000;
	cvta.to.global.u64 	%rd21, %rd56;
	add.s64 	%rd22, %rd21, %rd19;
	ld.global.nc.f32 	%f4, [%rd22];
	add.s64 	%rd23, %rd3, %rd19;
	ld.global.nc.f32 	%f5, [%rd23];
	add.s64 	%rd24, %rd2, %rd19;
	ld.global.nc.f32 	%f6, [%rd24];
	mad.lo.s32 	%r56, %r1, %r84, %r12;
	add.s32 	%r57, %r56, %r37;
	mul.lo.s32 	%r58, %r88, %r86;
	mul.lo.s32 	%r59, %r58, %r57;
	mul.lo.s32 	%r60, %r54, %r88;
	add.s32 	%r61, %r59, %r60;
	add.s32 	%r62, %r61, %r55;
	mul.wide.s32 	%rd25, %r62, 4;
	add.s64 	%rd26, %rd16, %rd25;
	ld.global.nc.f32 	%f7, [%rd26];
	sub.s32 	%r63, %r60, %r88;
	add.s32 	%r64, %r55, %r59;
	add.s32 	%r65, %r64, %r63;
	mul.wide.s32 	%rd27, %r65, 4;
	add.s64 	%rd28, %rd16, %rd27;
	ld.global.nc.f32 	%f8, [%rd28];
	sub.f32 	%f9, %f7, %f8;
	div.rn.f32 	%f10, %f9, %f41;
	add.s64 	%rd29, %rd17, %rd25;
	ld.global.f32 	%f11, [%rd29];
	add.s64 	%rd30, %rd1, %rd25;
	ld.global.f32 	%f12, [%rd30];
	mad.lo.s32 	%r66, %r1, %r15, %r37;
	mad.lo.s32 	%r67, %r66, %r16, %r40;
	mad.lo.s32 	%r68, %r67, %r17, %r42;
	mul.wide.s32 	%rd31, %r68, 4;
	add.s64 	%rd32, %rd18, %rd31;
	ld.global.f32 	%f13, [%rd32];
	mul.f32 	%f14, %f4, %f13;
	fma.rn.f32 	%f15, %f3, %f10, %f14;
	fma.rn.f32 	%f16, %f12, %f15, %f11;
	st.global.f32 	[%rd29], %f16;
	ld.global.f32 	%f17, [%rd32];
	mul.f32 	%f18, %f5, %f17;
	mul.f32 	%f19, %f6, %f10;
	sub.f32 	%f20, %f18, %f19;
	st.global.f32 	[%rd32], %f20;
$L__BB3_2:
	setp.ge.s32 	%p8, %r5, %r24;
	setp.ge.s32 	%p9, %r6, %r51;
	or.pred  	%p10, %p8, %p9;
	setp.ge.s32 	%p11, %r7, %r52;
	or.pred  	%p12, %p10, %p11;
	setp.ge.s32 	%p13, %r8, %r53;
	or.pred  	%p14, %p12, %p13;
	@%p14 bra 	$L__BB3_4;
	ld.param.u32 	%r89, [Order1_yplus_param_29];
	ld.param.u32 	%r87, [Order1_yplus_param_28];
	ld.param.u32 	%r85, [Order1_yplus_param_27];
	ld.param.f32 	%f42, [Order1_yplus_param_25];
	ld.param.u64 	%rd57, [Order1_yplus_param_22];
	ld.param.u64 	%rd55, [Order1_yplus_param_20];
	ld.param.u64 	%rd52, [Order1_yplus_param_16];
	ld.param.u64 	%rd51, [Order1_yplus_param_15];
	cvta.to.global.u64 	%rd33, %rd52;
	add.s32 	%r69, %r7, %r13;
	add.s32 	%r70, %r8, %r14;
	mul.wide.s32 	%rd34, %r7, 4;
	add.s64 	%rd35, %rd4, %rd34;
	ld.global.nc.f32 	%f21, [%rd35];
	add.f32 	%f22, %f21, 0fBF800000;
	cvta.to.global.u64 	%rd36, %rd57;
	add.s64 	%rd37, %rd36, %rd34;
	ld.global.nc.f32 	%f23, [%rd37];
	add.s64 	%rd38, %rd3, %rd34;
	ld.global.nc.f32 	%f24, [%rd38];
	add.s64 	%rd39, %rd2, %rd34;
	ld.global.nc.f32 	%f25, [%rd39];
	mad.lo.s32 	%r71, %r5, %r85, %r12;
	add.s32 	%r72, %r71, %r6;
	mul.lo.s32 	%r73, %r89, %r87;
	mul.lo.s32 	%r74, %r73, %r72;
	mul.lo.s32 	%r75, %r69, %r89;
	add.s32 	%r76, %r74, %r75;
	add.s32 	%r77, %r76, %r70;
	mul.wide.s32 	%rd40, %r77, 4;
	add.s64 	%rd41, %rd33, %rd40;
	ld.global.nc.f32 	%f26, [%rd41];
	sub.s32 	%r78, %r75, %r89;
	add.s32 	%r79, %r70, %r74;
	add.s32 	%r80, %r79, %r78;
	mul.wide.s32 	%rd42, %r80, 4;
	add.s64 	%rd43, %rd33, %rd42;
	ld.global.nc.f32 	%f27, [%rd43];
	sub.f32 	%f28, %f26, %f27;
	div.rn.f32 	%f29, %f28, %f42;
	cvta.to.global.u64 	%rd44, %rd51;
	add.s64 	%rd45, %rd44, %rd40;
	ld.global.f32 	%f30, [%rd45];
	add.s64 	%rd46, %rd1, %rd40;
	ld.global.f32 	%f31, [%rd46];
	mad.lo.s32 	%r81, %r5, %r18, %r6;
	mad.lo.s32 	%r82, %r81, %r19, %r7;
	mad.lo.s32 	%r83, %r82, %r20, %r8;
	cvta.to.global.u64 	%rd47, %rd55;
	mul.wide.s32 	%rd48, %r83, 4;
	add.s64 	%rd49, %rd47, %rd48;
	ld.global.f32 	%f32, [%rd49];
	mul.f32 	%f33, %f23, %f32;
	fma.rn.f32 	%f34, %f22, %f29, %f33;
	mul.f32 	%f35, %f31, %f34;
	sub.f32 	%f36, %f30, %f35;
	st.global.f32 	[%rd45], %f36;
	ld.global.f32 	%f37, [%rd49];
	mul.f32 	%f38, %f24, %f37;
	mul.f32 	%f39, %f25, %f29;
	sub.f32 	%f40, %f38, %f39;
	st.global.f32 	[%rd49], %f40;
$L__BB3_4:
	ret;

}
	// .globl	Order1_zminus
.visible .entry Order1_zminus(
	.param .u32 Order1_zminus_param_0,
	.param .u32 Order1_zminus_param_1,
	.param .u32 Order1_zminus_param_2,
	.param .u32 Order1_zminus_param_3,
	.param .u32 Order1_zminus_param_4,
	.param .u32 Order1_zminus_param_5,
	.param .u32 Order1_zminus_param_6,
	.param .u32 Order1_zminus_param_7,
	.param .u32 Order1_zminus_param_8,
	.param .u32 Order1_zminus_param_9,
	.param .u32 Order1_zminus_param_10,
	.param .u32 Order1_zminus_param_11,
	.param .u32 Order1_zminus_param_12,
	.param .u64 .ptr .align 1 Order1_zminus_param_13,
	.param .u64 .ptr .align 1 Order1_zminus_param_14,
	.param .u64 .ptr .align 1 Order1_zminus_param_15,
	.param .u64 .ptr .align 1 Order1_zminus_param_16,
	.param .u64 .ptr .align 1 Order1_zminus_param_17,
	.param .u64 .ptr .align 1 Order1_zminus_param_18,
	.param .u64 .ptr .align 1 Order1_zminus_param_19,
	.param .u64 .ptr .align 1 Order1_zminus_param_20,
	.param .u64 .ptr .align 1 Order1_zminus_param_21,
	.param .u64 .ptr .align 1 Order1_zminus_param_22,
	.param .u64 .ptr .align 1 Order1_zminus_param_23,
	.param .u64 .ptr .align 1 Order1_zminus_param_24,
	.param .f32 Order1_zminus_param_25,
	.param .u64 .ptr .align 1 Order1_zminus_param_26,
	.param .u32 Order1_zminus_param_27,
	.param .u32 Order1_zminus_param_28,
	.param .u32 Order1_zminus_param_29,
	.param .u32 Order1_zminus_param_30
)
{
	.reg .pred 	%p<15>;
	.reg .b32 	%r<76>;
	.reg .b32 	%f<41>;
	.reg .b64 	%rd<51>;

	ld.param.u32 	%r12, [Order1_zminus_param_0];
	ld.param.u32 	%r25, [Order1_zminus_param_1];
	ld.param.u32 	%r13, [Order1_zminus_param_2];
	ld.param.u32 	%r26, [Order1_zminus_param_3];
	ld.param.u32 	%r27, [Order1_zminus_param_4];
	ld.param.u32 	%r14, [Order1_zminus_param_5];
	ld.param.u32 	%r15, [Order1_zminus_param_6];
	ld.param.u32 	%r16, [Order1_zminus_param_7];
	ld.param.u32 	%r17, [Order1_zminus_param_8];
	ld.param.u32 	%r18, [Order1_zminus_param_9];
	ld.param.u32 	%r19, [Order1_zminus_param_10];
	ld.param.u32 	%r20, [Order1_zminus_param_11];
	ld.param.u64 	%rd12, [Order1_zminus_param_21];
	ld.param.u64 	%rd13, [Order1_zminus_param_22];
	ld.param.u64 	%rd14, [Order1_zminus_param_23];
	ld.param.u64 	%rd15, [Order1_zminus_param_24];
	ld.param.f32 	%f1, [Order1_zminus_param_25];
	ld.param.u64 	%rd16, [Order1_zminus_param_26];
	ld.param.u32 	%r23, [Order1_zminus_param_29];
	ld.param.u32 	%r24, [Order1_zminus_param_30];
	cvta.to.global.u64 	%rd1, %rd16;
	cvta.to.global.u64 	%rd2, %rd15;
	cvta.to.global.u64 	%rd3, %rd14;
	cvta.to.global.u64 	%rd4, %rd13;
	cvta.to.global.u64 	%rd5, %rd12;
	mov.u32 	%r28, %ctaid.x;
	mov.u32 	%r29, %ntid.x;
	mov.u32 	%r30, %tid.x;
	mad.lo.s32 	%r31, %r28, %r29, %r30;
	mul.lo.s32 	%r32, %r16, %r15;
	mul.lo.s32 	%r33, %r32, %r17;
	div.s32 	%r1, %r31, %r33;
	mul.lo.s32 	%r34, %r1, %r33;
	sub.s32 	%r35, %r31, %r34;
	mul.lo.s32 	%r36, %r17, %r16;
	div.s32 	%r37, %r35, %r36;
	mul.lo.s32 	%r38, %r37, %r36;
	sub.s32 	%r39, %r35, %r38;
	div.s32 	%r40, %r39, %r17;
	mul.lo.s32 	%r41, %r40, %r17;
	sub.s32 	%r42, %r39, %r41;
	mul.lo.s32 	%r43, %r19, %r18;
	mul.lo.s32 	%r44, %r43, %r20;
	div.s32 	%r5, %r31, %r44;
	mul.lo.s32 	%r45, %r5, %r44;
	sub.s32 	%r46, %r31, %r45;
	mul.lo.s32 	%r47, %r20, %r19;
	div.s32 	%r6, %r46, %r47;
	mul.lo.s32 	%r48, %r6, %r47;
	sub.s32 	%r49, %r46, %r48;
	div.s32 	%r7, %r49, %r20;
	mul.lo.s32 	%r50, %r7, %r20;
	sub.s32 	%r8, %r49, %r50;
	sub.s32 	%r51, %r25, %r12;
	sub.s32 	%r52, %r26, %r13;
	sub.s32 	%r53, %r14, %r27;
	setp.ge.s32 	%p1, %r1, %r24;
	setp.ge.s32 	%p2, %r37, %r51;
	or.pred  	%p3, %p1, %p2;
	setp.ge.s32 	%p4, %r40, %r52;
	or.pred  	%p5, %p3, %p4;
	setp.ge.s32 	%p6, %r42, %r53;
	or.pred  	%p7, %p5, %p6;
	@%p7 bra 	$L__BB4_2;
	ld.param.u32 	%r74, [Order1_zminus_param_28];
	ld.param.u32 	%r72, [Order1_zminus_param_27];
	ld.param.u64 	%rd49, [Order1_zminus_param_19];
	ld.param.u64 	%rd48, [Order1_zminus_param_17];
	ld.param.u64 	%rd45, [Order1_zminus_param_13];
	cvta.to.global.u64 	%rd17, %rd48;
	cvta.to.global.u64 	%rd18, %rd45;
	cvta.to.global.u64 	%rd19, %rd49;
	sub.s32 	%r54, %r14, %r42;
	mul.wide.s32 	%rd20, %r42, 4;
	add.s64 	%rd21, %rd5, %rd20;
	ld.global.nc.f32 	%f2, [%rd21];
	add.f32 	%f3, %f2, 0fBF800000;
	add.s64 	%rd22, %rd4, %rd20;
	ld.global.nc.f32 	%f4, [%rd22];
	add.s64 	%rd23, %rd3, %rd20;
	ld.global.nc.f32 	%f5, [%rd23];
	add.s64 	%rd24, %rd2, %rd20;
	ld.global.nc.f32 	%f6, [%rd24];
	mad.lo.s32 	%r55, %r1, %r72, %r12;
	add.s32 	%r56, %r55, %r37;
	add.s32 	%r57, %r40, %r13;
	mad.lo.s32 	%r58, %r56, %r74, %r57;
	mad.lo.s32 	%r59, %r58, %r23, %r54;
	mul.wide.s32 	%rd25, %r59, 4;
	add.s64 	%rd26, %rd17, %rd25;
	ld.global.nc.f32 	%f7, [%rd26];
	ld.global.nc.f32 	%f8, [%rd26+-4];
	sub.f32 	%f9, %f7, %f8;
	div.rn.f32 	%f10, %f9, %f1;
	add.s64 	%rd27, %rd18, %rd25;
	ld.global.f32 	%f11, [%rd27];
	add.s64 	%rd28, %rd1, %rd25;
	ld.global.f32 	%f12, [%rd28];
	mad.lo.s32 	%r60, %r1, %r15, %r37;
	mad.lo.s32 	%r61, %r60, %r16, %r40;
	mad.lo.s32 	%r62, %r61, %r17, %r42;
	mul.wide.s32 	%rd29, %r62, 4;
	add.s64 	%rd30, %rd19, %rd29;
	ld.global.f32 	%f13, [%rd30];
	mul.f32 	%f14, %f4, %f13;
	fma.rn.f32 	%f15, %f3, %f10, %f14;
	mul.f32 	%f16, %f12, %f15;
	sub.f32 	%f17, %f11, %f16;
	st.global.f32 	[%rd27], %f17;
	ld.global.f32 	%f18, [%rd30];
	mul.f32 	%f19, %f5, %f18;
	mul.f32 	%f20, %f6, %f10;
	sub.f32 	%f21, %f19, %f20;
	st.global.f32 	[%rd30], %f21;
$L__BB4_2:
	setp.ge.s32 	%p8, %r5, %r24;
	setp.ge.s32 	%p9, %r6, %r51;
	or.pred  	%p10, %p8, %p9;
	setp.ge.s32 	%p11, %r7, %r52;
	or.pred  	%p12, %p10, %p11;
	setp.ge.s32 	%p13, %r8, %r53;
	or.pred  	%p14, %p12, %p13;
	@%p14 bra 	$L__BB4_4;
	ld.param.u32 	%r75, [Order1_zminus_param_28];
	ld.param.u32 	%r73, [Order1_zminus_param_27];
	ld.param.u64 	%rd50, [Order1_zminus_param_20];
	ld.param.u64 	%rd47, [Order1_zminus_param_16];
	ld.param.u64 	%rd46, [Order1_zminus_param_14];
	sub.s32 	%r63, %r14, %r8;
	mul.wide.s32 	%rd31, %r8, 4;
	add.s64 	%rd32, %rd5, %rd31;
	ld.global.nc.f32 	%f22, [%rd32];
	add.f32 	%f23, %f22, 0fBF800000;
	add.s64 	%rd33, %rd4, %rd31;
	ld.global.nc.f32 	%f24, [%rd33];
	add.s64 	%rd34, %rd3, %rd31;
	ld.global.nc.f32 	%f25, [%rd34];
	add.s64 	%rd35, %rd2, %rd31;
	ld.global.nc.f32 	%f26, [%rd35];
	mad.lo.s32 	%r64, %r5, %r73, %r12;
	add.s32 	%r65, %r64, %r6;
	add.s32 	%r66, %r7, %r13;
	mad.lo.s32 	%r67, %r65, %r75, %r66;
	mad.lo.s32 	%r68, %r67, %r23, %r63;
	cvta.to.global.u64 	%rd36, %rd47;
	mul.wide.s32 	%rd37, %r68, 4;
	add.s64 	%rd38, %rd36, %rd37;
	ld.global.nc.f32 	%f27, [%rd38];
	ld.global.nc.f32 	%f28, [%rd38+-4];
	sub.f32 	%f29, %f27, %f28;
	div.rn.f32 	%f30, %f29, %f1;
	cvta.to.global.u64 	%rd39, %rd46;
	add.s64 	%rd40, %rd39, %rd37;
	ld.global.f32 	%f31, [%rd40];
	add.s64 	%rd41, %rd1, %rd37;
	ld.global.f32 	%f32, [%rd41];
	mad.lo.s32 	%r69, %r5, %r18, %r6;
	mad.lo.s32 	%r70, %r69, %r19, %r7;
	mad.lo.s32 	%r71, %r70, %r20, %r8;
	cvta.to.global.u64 	%rd42, %rd50;
	mul.wide.s32 	%rd43, %r71, 4;
	add.s64 	%rd44, %rd42, %rd43;
	ld.global.f32 	%f33, [%rd44];
	mul.f32 	%f34, %f24, %f33;
	fma.rn.f32 	%f35, %f23, %f30, %f34;
	fma.rn.f32 	%f36, %f32, %f35, %f31;
	st.global.f32 	[%rd40], %f36;
	ld.global.f32 	%f37, [%rd44];
	mul.f32 	%f38, %f25, %f37;
	mul.f32 	%f39, %f26, %f30;
	sub.f32 	%f40, %f38, %f39;
	st.global.f32 	[%rd44], %f40;
$L__BB4_4:
	ret;

}
	// .globl	Order1_zplus
.visible .entry Order1_zplus(
	.param .u32 Order1_zplus_param_0,
	.param .u32 Order1_zplus_param_1,
	.param .u32 Order1_zplus_param_2,
	.param .u32 Order1_zplus_param_3,
	.param .u32 Order1_zplus_param_4,
	.param .u32 Order1_zplus_param_5,
	.param .u32 Order1_zplus_param_6,
	.param .u32 Order1_zplus_param_7,
	.param .u32 Order1_zplus_param_8,
	.param .u32 Order1_zplus_param_9,
	.param .u32 Order1_zplus_param_10,
	.param .u32 Order1_zplus_param_11,
	.param .u32 Order1_zplus_param_12,
	.param .u64 .ptr .align 1 Order1_zplus_param_13,
	.param .u64 .ptr .align 1 Order1_zplus_param_14,
	.param .u64 .ptr .align 1 Order1_zplus_param_15,
	.param .u64 .ptr .align 1 Order1_zplus_param_16,
	.param .u64 .ptr .align 1 Order1_zplus_param_17,
	.param .u64 .ptr .align 1 Order1_zplus_param_18,
	.param .u64 .ptr .align 1 Order1_zplus_param_19,
	.param .u64 .ptr .align 1 Order1_zplus_param_20,
	.param .u64 .ptr .align 1 Order1_zplus_param_21,
	.param .u64 .ptr .align 1 Order1_zplus_param_22,
	.param .u64 .ptr .align 1 Order1_zplus_param_23,
	.param .u64 .ptr .align 1 Order1_zplus_param_24,
	.param .f32 Order1_zplus_param_25,
	.param .u64 .ptr .align 1 Order1_zplus_param_26,
	.param .u32 Order1_zplus_param_27,
	.param .u32 Order1_zplus_param_28,
	.param .u32 Order1_zplus_param_29,
	.param .u32 Order1_zplus_param_30
)
{
	.reg .pred 	%p<15>;
	.reg .b32 	%r<76>;
	.reg .b32 	%f<41>;
	.reg .b64 	%rd<51>;

	ld.param.u32 	%r12, [Order1_zplus_param_0];
	ld.param.u32 	%r25, [Order1_zplus_param_1];
	ld.param.u32 	%r13, [Order1_zplus_param_2];
	ld.param.u32 	%r26, [Order1_zplus_param_3];
	ld.param.u32 	%r14, [Order1_zplus_param_4];
	ld.param.u32 	%r27, [Order1_zplus_param_5];
	ld.param.u32 	%r15, [Order1_zplus_param_6];
	ld.param.u32 	%r16, [Order1_zplus_param_7];
	ld.param.u32 	%r17, [Order1_zplus_param_8];
	ld.param.u32 	%r18, [Order1_zplus_param_9];
	ld.param.u32 	%r19, [Order1_zplus_param_10];
	ld.param.u32 	%r20, [Order1_zplus_param_11];
	ld.param.u64 	%rd12, [Order1_zplus_param_21];
	ld.param.u64 	%rd13, [Order1_zplus_param_22];
	ld.param.u64 	%rd14, [Order1_zplus_param_23];
	ld.param.u64 	%rd15, [Order1_zplus_param_24];
	ld.param.f32 	%f1, [Order1_zplus_param_25];
	ld.param.u64 	%rd16, [Order1_zplus_param_26];
	ld.param.u32 	%r23, [Order1_zplus_param_29];
	ld.param.u32 	%r24, [Order1_zplus_param_30];
	cvta.to.global.u64 	%rd1, %rd16;
	cvta.to.global.u64 	%rd2, %rd15;
	cvta.to.global.u64 	%rd3, %rd14;
	cvta.to.global.u64 	%rd4, %rd13;
	cvta.to.global.u64 	%rd5, %rd12;
	mov.u32 	%r28, %ctaid.x;
	mov.u32 	%r29, %ntid.x;
	mov.u32 	%r30, %tid.x;
	mad.lo.s32 	%r31, %r28, %r29, %r30;
	mul.lo.s32 	%r32, %r16, %r15;
	mul.lo.s32 	%r33, %r32, %r17;
	div.s32 	%r1, %r31, %r33;
	mul.lo.s32 	%r34, %r1, %r33;
	sub.s32 	%r35, %r31, %r34;
	mul.lo.s32 	%r36, %r17, %r16;
	div.s32 	%r37, %r35, %r36;
	mul.lo.s32 	%r38, %r37, %r36;
	sub.s32 	%r39, %r35, %r38;
	div.s32 	%r40, %r39, %r17;
	mul.lo.s32 	%r41, %r40, %r17;
	sub.s32 	%r42, %r39, %r41;
	mul.lo.s32 	%r43, %r19, %r18;
	mul.lo.s32 	%r44, %r43, %r20;
	div.s32 	%r5, %r31, %r44;
	mul.lo.s32 	%r45, %r5, %r44;
	sub.s32 	%r46, %r31, %r45;
	mul.lo.s32 	%r47, %r20, %r19;
	div.s32 	%r6, %r46, %r47;
	mul.lo.s32 	%r48, %r6, %r47;
	sub.s32 	%r49, %r46, %r48;
	div.s32 	%r7, %r49, %r20;
	mul.lo.s32 	%r50, %r7, %r20;
	sub.s32 	%r8, %r49, %r50;
	sub.s32 	%r51, %r25, %r12;
	sub.s32 	%r52, %r26, %r13;
	sub.s32 	%r53, %r27, %r14;
	setp.ge.s32 	%p1, %r1, %r24;
	setp.ge.s32 	%p2, %r37, %r51;
	or.pred  	%p3, %p1, %p2;
	setp.ge.s32 	%p4, %r40, %r52;
	or.pred  	%p5, %p3, %p4;
	setp.ge.s32 	%p6, %r42, %r53;
	or.pred  	%p7, %p5, %p6;
	@%p7 bra 	$L__BB5_2;
	ld.param.u32 	%r74, [Order1_zplus_param_28];
	ld.param.u32 	%r72, [Order1_zplus_param_27];
	ld.param.u64 	%rd49, [Order1_zplus_param_19];
	ld.param.u64 	%rd48, [Order1_zplus_param_17];
	ld.param.u64 	%rd45, [Order1_zplus_param_13];
	cvta.to.global.u64 	%rd17, %rd48;
	cvta.to.global.u64 	%rd18, %rd45;
	cvta.to.global.u64 	%rd19, %rd49;
	add.s32 	%r54, %r42, %r14;
	mul.wide.s32 	%rd20, %r42, 4;
	add.s64 	%rd21, %rd5, %rd20;
	ld.global.nc.f32 	%f2, [%rd21];
	add.f32 	%f3, %f2, 0fBF800000;
	add.s64 	%rd22, %rd4, %rd20;
	ld.global.nc.f32 	%f4, [%rd22];
	add.s64 	%rd23, %rd3, %rd20;
	ld.global.nc.f32 	%f5, [%rd23];
	add.s64 	%rd24, %rd2, %rd20;
	ld.global.nc.f32 	%f6, [%rd24];
	mad.lo.s32 	%r55, %r1, %r72, %r12;
	add.s32 	%r56, %r55, %r37;
	add.s32 	%r57, %r40, %r13;
	mad.lo.s32 	%r58, %r56, %r74, %r57;
	mad.lo.s32 	%r59, %r58, %r23, %r54;
	mul.wide.s32 	%rd25, %r59, 4;
	add.s64 	%rd26, %rd17, %rd25;
	ld.global.nc.f32 	%f7, [%rd26];
	ld.global.nc.f32 	%f8, [%rd26+-4];
	sub.f32 	%f9, %f7, %f8;
	div.rn.f32 	%f10, %f9, %f1;
	add.s64 	%rd27, %rd18, %rd25;
	ld.global.f32 	%f11, [%rd27];
	add.s64 	%rd28, %rd1, %rd25;
	ld.global.f32 	%f12, [%rd28];
	mad.lo.s32 	%r60, %r1, %r15, %r37;
	mad.lo.s32 	%r61, %r60, %r16, %r40;
	mad.lo.s32 	%r62, %r61, %r17, %r42;
	mul.wide.s32 	%rd29, %r62, 4;
	add.s64 	%rd30, %rd19, %rd29;
	ld.global.f32 	%f13, [%rd30];
	mul.f32 	%f14, %f4, %f13;
	fma.rn.f32 	%f15, %f3, %f10, %f14;
	mul.f32 	%f16, %f12, %f15;
	sub.f32 	%f17, %f11, %f16;
	st.global.f32 	[%rd27], %f17;
	ld.global.f32 	%f18, [%rd30];
	mul.f32 	%f19, %f5, %f18;
	mul.f32 	%f20, %f6, %f10;
	sub.f32 	%f21, %f19, %f20;
	st.global.f32 	[%rd30], %f21;
$L__BB5_2:
	setp.ge.s32 	%p8, %r5, %r24;
	setp.ge.s32 	%p9, %r6, %r51;
	or.pred  	%p10, %p8, %p9;
	setp.ge.s32 	%p11, %r7, %r52;
	or.pred  	%p12, %p10, %p11;
	setp.ge.s32 	%p13, %r8, %r53;
	or.pred  	%p14, %p12, %p13;
	@%p14 bra 	$L__BB5_4;
	ld.param.u32 	%r75, [Order1_zplus_param_28];
	ld.param.u32 	%r73, [Order1_zplus_param_27];
	ld.param.u64 	%rd50, [Order1_zplus_param_20];
	ld.param.u64 	%rd47, [Order1_zplus_param_16];
	ld.param.u64 	%rd46, [Order1_zplus_param_14];
	add.s32 	%r63, %r8, %r14;
	mul.wide.s32 	%rd31, %r8, 4;
	add.s64 	%rd32, %rd5, %rd31;
	ld.global.nc.f32 	%f22, [%rd32];
	add.f32 	%f23, %f22, 0fBF800000;
	add.s64 	%rd33, %rd4, %rd31;
	ld.global.nc.f32 	%f24, [%rd33];
	add.s64 	%rd34, %rd3, %rd31;
	ld.global.nc.f32 	%f25, [%rd34];
	add.s64 	%rd35, %rd2, %rd31;
	ld.global.nc.f32 	%f26, [%rd35];
	mad.lo.s32 	%r64, %r5, %r73, %r12;
	add.s32 	%r65, %r64, %r6;
	add.s32 	%r66, %r7, %r13;
	mad.lo.s32 	%r67, %r65, %r75, %r66;
	mad.lo.s32 	%r68, %r67, %r23, %r63;
	cvta.to.global.u64 	%rd36, %rd47;
	mul.wide.s32 	%rd37, %r68, 4;
	add.s64 	%rd38, %rd36, %rd37;
	ld.global.nc.f32 	%f27, [%rd38];
	ld.global.nc.f32 	%f28, [%rd38+-4];
	sub.f32 	%f29, %f27, %f28;
	div.rn.f32 	%f30, %f29, %f1;
	cvta.to.global.u64 	%rd39, %rd46;
	add.s64 	%rd40, %rd39, %rd37;
	ld.global.f32 	%f31, [%rd40];
	add.s64 	%rd41, %rd1, %rd37;
	ld.global.f32 	%f32, [%rd41];
	mad.lo.s32 	%r69, %r5, %r18, %r6;
	mad.lo.s32 	%r70, %r69, %r19, %r7;
	mad.lo.s32 	%r71, %r70, %r20, %r8;
	cvta.to.global.u64 	%rd42, %rd50;
	mul.wide.s32 	%rd43, %r71, 4;
	add.s64 	%rd44, %rd42, %rd43;
	ld.global.f32 	%f33, [%rd44];
	mul.f32 	%f34, %f24, %f33;
	fma.rn.f32 	%f35, %f23, %f30, %f34;
	fma.rn.f32 	%f36, %f32, %f35, %f31;
	st.global.f32 	[%rd40], %f36;
	ld.global.f32 	%f37, [%rd44];
	mul.f32 	%f38, %f25, %f37;
	mul.f32 	%f39, %f26, %f30;
	sub.f32 	%f40, %f38, %f39;
	st.global.f32 	[%rd44], %f40;
$L__BB5_4:
	ret;

}


// ===== COMPILED SASS (sm_100) =====

	.target	sm_100

	.elftype	@"ET_EXEC"


//--------------------- .note.nv.tkinfo           --------------------------
	.section	.note.nv.tkinfo,"",@"SHT_NOTE"
	.sectionflags	@"SHF_NOTE_NV_TKINFO"
	.tkinfo
        /*0018*/ 	.word	0x00000002
        /*0030*/ 	.string	""
        /*0030*/ 	.string	"ptxas"
        /*0030*/ 	.string	"Cuda compilation tools, release 13.0, V13.0.88"
        /*0030*/ 	.string	"Build cuda_13.0.r13.0/compiler.36424714_0"
        /*0030*/ 	.string	"-arch sm_100 -m 64 "



//--------------------- .note.nv.cuinfo           --------------------------
	.section	.note.nv.cuinfo,"",@"SHT_NOTE"
	.sectionflags	@"SHF_NOTE_NV_CUINFO"
        /*0018*/ 	.short	0x0002
        /*001a*/ 	.short	0x0064
        /*001c*/ 	.short	0x0082
	.zero		2


//--------------------- .nv.info                  --------------------------
	.section	.nv.info,"",@"SHT_CUDA_INFO"
	.align	4


	//----- nvinfo : EIATTR_REGCOUNT
	.align		4
        /*0000*/ 	.byte	0x04, 0x2f
        /*0002*/ 	.short	(.L_1 - .L_0)
	.align		4
.L_0:
        /*0004*/ 	.word	index@(Order1_xminus)
        /*0008*/ 	.word	0x0000001f


	//----- nvinfo : EIATTR_FRAME_SIZE
	.align		4
.L_1:
        /*000c*/ 	.byte	0x04, 0x11
        /*000e*/ 	.short	(.L_3 - .L_2)
	.align		4
.L_2:
        /*0010*/ 	.word	index@($__internal_5_$__cuda_sm3x_div_rn_noftz_f32_slowpath)
        /*0014*/ 	.word	0x00000000


	//----- nvinfo : EIATTR_FRAME_SIZE
	.align		4
.L_3:
        /*0018*/ 	.byte	0x04, 0x11
        /*001a*/ 	.short	(.L_5 - .L_4)
	.align		4
.L_4:
        /*001c*/ 	.word	index@(Order1_xminus)
        /*0020*/ 	.word	0x00000000


	//----- nvinfo : EIATTR_REGCOUNT
	.align		4
.L_5:
        /*0024*/ 	.byte	0x04, 0x2f
        /*0026*/ 	.short	(.L_7 - .L_6)
	.align		4
.L_6:
        /*0028*/ 	.word	index@(Order1_xplus)
        /*002c*/ 	.word	0x0000001f


	//----- nvinfo : EIATTR_FRAME_SIZE
	.align		4
.L_7:
        /*0030*/ 	.byte	0x04, 0x11
        /*0032*/ 	.short	(.L_9 - .L_8)
	.align		4
.L_8:
        /*0034*/ 	.word	index@($__internal_4_$__cuda_sm3x_div_rn_noftz_f32_slowpath)
        /*0038*/ 	.word	0x00000000


	//----- nvinfo : EIATTR_FRAME_SIZE
	.align		4
.L_9:
        /*003c*/ 	.byte	0x04, 0x11
        /*003e*/ 	.short	(.L_11 - .L_10)
	.align		4
.L_10:
        /*0040*/ 	.word	index@(Order1_xplus)
        /*0044*/ 	.word	0x00000000


	//----- nvinfo : EIATTR_REGCOUNT
	.align		4
.L_11:
        /*0048*/ 	.byte	0x04, 0x2f
        /*004a*/ 	.short	(.L_13 - .L_12)
	.align		4
.L_12:
        /*004c*/ 	.word	index@(Order1_yminus)
        /*0050*/ 	.word	0x0000001f


	//----- nvinfo : EIATTR_FRAME_SIZE
	.align		4
.L_13:
        /*0054*/ 	.byte	0x04, 0x11
        /*0056*/ 	.short	(.L_15 - .L_14)
	.align		4
.L_14:
        /*0058*/ 	.word	index@($__internal_3_$__cuda_sm3x_div_rn_noftz_f32_slowpath)
        /*005c*/ 	.word	0x00000000


	//----- nvinfo : EIATTR_FRAME_SIZE
	.align		4
.L_15:
        /*0060*/ 	.byte	0x04, 0x11
        /*0062*/ 	.short	(.L_17 - .L_16)
	.align		4
.L_16:
        /*0064*/ 	.word	index@(Order1_yminus)
        /*0068*/ 	.word	0x00000000


	//----- nvinfo : EIATTR_REGCOUNT
	.align		4
.L_17:
        /*006c*/ 	.byte	0x04, 0x2f
        /*006e*/ 	.short	(.L_19 - .L_18)
	.align		4
.L_18:
        /*0070*/ 	.word	index@(Order1_yplus)
        /*0074*/ 	.word	0x0000001f


	//----- nvinfo : EIATTR_FRAME_SIZE
	.align		4
.L_19:
        /*0078*/ 	.byte	0x04, 0x11
        /*007a*/ 	.short	(.L_21 - .L_20)
	.align		4
.L_20:
        /*007c*/ 	.word	index@($__internal_2_$__cuda_sm3x_div_rn_noftz_f32_slowpath)
        /*0080*/ 	.word	0x00000000


	//----- nvinfo : EIATTR_FRAME_SIZE
	.align		4
.L_21:
        /*0084*/ 	.byte	0x04, 0x11
        /*0086*/ 	.short	(.L_23 - .L_22)
	.align		4
.L_22:
        /*0088*/ 	.word	index@(Order1_yplus)
        /*008c*/ 	.word	0x00000000


	//----- nvinfo : EIATTR_REGCOUNT
	.align		4
.L_23:
        /*0090*/ 	.byte	0x04, 0x2f
        /*0092*/ 	.short	(.L_25 - .L_24)
	.align		4
.L_24:
        /*0094*/ 	.word	index@(Order1_zminus)
        /*0098*/ 	.word	0x0000001f


	//----- nvinfo : EIATTR_FRAME_SIZE
	.align		4
.L_25:
        /*009c*/ 	.byte	0x04, 0x11
        /*009e*/ 	.short	(.L_27 - .L_26)
	.align		4
.L_26:
        /*00a0*/ 	.word	index@($__internal_1_$__cuda_sm3x_div_rn_noftz_f32_slowpath)
        /*00a4*/ 	.word	0x00000000


	//----- nvinfo : EIATTR_FRAME_SIZE
	.align		4
.L_27:
        /*00a8*/ 	.byte	0x04, 0x11
        /*00aa*/ 	.short	(.L_29 - .L_28)
	.align		4
.L_28:
        /*00ac*/ 	.word	index@(Order1_zminus)
        /*00b0*/ 	.word	0x00000000


	//----- nvinfo : EIATTR_REGCOUNT
	.align		4
.L_29:
        /*00b4*/ 	.byte	0x04, 0x2f
        /*00b6*/ 	.short	(.L_31 - .L_30)
	.align		4
.L_30:
        /*00b8*/ 	.word	index@(Order1_zplus)
        /*00bc*/ 	.word	0x0000001f


	//----- nvinfo : EIATTR_FRAME_SIZE
	.align		4
.L_31:
        /*00c0*/ 	.byte	0x04, 0x11
        /*00c2*/ 	.short	(.L_33 - .L_32)
	.align		4
.L_32:
        /*00c4*/ 	.word	index@($__internal_0_$__cuda_sm3x_div_rn_noftz_f32_slowpath)
        /*00c8*/ 	.word	0x00000000


	//----- nvinfo : EIATTR_FRAME_SIZE
	.align		4
.L_33:
        /*00cc*/ 	.byte	0x04, 0x11
        /*00ce*/ 	.short	(.L_35 - .L_34)
	.align		4
.L_34:
        /*00d0*/ 	.word	index@(Order1_zplus)
        /*00d4*/ 	.word	0x00000000


	//----- nvinfo : EIATTR_MIN_STACK_SIZE
	.align		4
.L_35:
        /*00d8*/ 	.byte	0x04, 0x12
        /*00da*/ 	.short	(.L_37 - .L_36)
	.align		4
.L_36:
        /*00dc*/ 	.word	index@(Order1_zplus)
        /*00e0*/ 	.word	0x00000000


	//----- nvinfo : EIATTR_MIN_STACK_SIZE
	.align		4
.L_37:
        /*00e4*/ 	.byte	0x04, 0x12
        /*00e6*/ 	.short	(.L_39 - .L_38)
	.align		4
.L_38:
        /*00e8*/ 	.word	index@(Order1_zminus)
        /*00ec*/ 	.word	0x00000000


	//----- nvinfo : EIATTR_MIN_STACK_SIZE
	.align		4
.L_39:
        /*00f0*/ 	.byte	0x04, 0x12
        /*00f2*/ 	.short	(.L_41 - .L_40)
	.align		4
.L_40:
        /*00f4*/ 	.word	index@(Order1_yplus)
        /*00f8*/ 	.word	0x00000000


	//----- nvinfo : EIATTR_MIN_STACK_SIZE
	.align		4
.L_41:
        /*00fc*/ 	.byte	0x04, 0x12
        /*00fe*/ 	.short	(.L_43 - .L_42)
	.align		4
.L_42:
        /*0100*/ 	.word	index@(Order1_yminus)
        /*0104*/ 	.word	0x00000000


	//----- nvinfo : EIATTR_MIN_STACK_SIZE
	.align		4
.L_43:
        /*0108*/ 	.byte	0x04, 0x12
        /*010a*/ 	.short	(.L_45 - .L_44)
	.align		4
.L_44:
        /*010c*/ 	.word	index@(Order1_xplus)
        /*0110*/ 	.word	0x00000000


	//----- nvinfo : EIATTR_MIN_STACK_SIZE
	.align		4
.L_45:
        /*0114*/ 	.byte	0x04, 0x12
        /*0116*/ 	.short	(.L_47 - .L_46)
	.align		4
.L_46:
        /*0118*/ 	.word	index@(Order1_xminus)
        /*011c*/ 	.word	0x00000000
.L_47:


//--------------------- .nv.compat                --------------------------
	.section	.nv.compat,"",@"SHT_CUDA_COMPAT_INFO"
	.align	4
        /*0000*/ 	.byte	0x02, 0x09, 0x00, 0x00, 0x02, 0x02, 0x01, 0x00, 0x02, 0x05, 0x05, 0x00, 0x03, 0x07, 0x01, 0x01
        /*0010*/ 	.byte	0x02, 0x03, 0x00, 0x00, 0x02, 0x06, 0x01, 0x00, 0x04, 0x0b, 0x08, 0x00, 0x01, 0x00, 0x00, 0x00
        /*0020*/ 	.byte	0x00, 0x00, 0x00, 0x00


//--------------------- .nv.info.Order1_zplus     --------------------------
	.section	.nv.info.Order1_zplus,"",@"SHT_CUDA_INFO"
	.sectionflags	@""
	.align	4


	//----- nvinfo : EIATTR_CUDA_API_VERSION
	.align		4
        /*0000*/ 	.byte	0x04, 0x37
        /*0002*/ 	.short	(.L_49 - .L_48)
.L_48:
        /*0004*/ 	.word	0x00000082


	//----- nvinfo : EIATTR_KPARAM_INFO
	.align		4
.L_49:
        /*0008*/ 	.byte	0x04, 0x17
        /*000a*/ 	.short	(.L_51 - .L_50)
.L_50:
        /*000c*/ 	.word	0x00000000
        /*0010*/ 	.short	0x001e
        /*0012*/ 	.short	0x00b4
        /*0014*/ 	.byte	0x00, 0xf0, 0x11, 0x00


	//----- nvinfo : EIATTR_KPARAM_INFO
	.align		4
.L_51:
        /*0018*/ 	.byte	0x04, 0x17
        /*001a*/ 	.short	(.L_53 - .L_52)
.L_52:
        /*001c*/ 	.word	0x00000000
        /*0020*/ 	.short	0x001d
        /*0022*/ 	.short	0x00b0
        /*0024*/ 	.byte	0x00, 0xf0, 0x11, 0x00


	//----- nvinfo : EIATTR_KPARAM_INFO
	.align		4
.L_53:
        /*0028*/ 	.byte	0x04, 0x17
        /*002a*/ 	.short	(.L_55 - .L_54)
.L_54:
        /*002c*/ 	.word	0x00000000
        /*0030*/ 	.short	0x001c
        /*0032*/ 	.short	0x00ac
        /*0034*/ 	.byte	0x00, 0xf0, 0x11, 0x00


	//----- nvinfo : EIATTR_KPARAM_INFO
	.align		4
.L_55:
        /*0038*/ 	.byte	0x04, 0x17
        /*003a*/ 	.short	(.L_57 - .L_56)
.L_56:
        /*003c*/ 	.word	0x00000000
        /*0040*/ 	.short	0x001b
        /*0042*/ 	.short	0x00a8
        /*0044*/ 	.byte	0x00, 0xf0, 0x11, 0x00


	//----- nvinfo : EIATTR_KPARAM_INFO
	.align		4
.L_57:
        /*0048*/ 	.byte	0x04, 0x17
        /*004a*/ 	.short	(.L_59 - .L_58)
.L_58:
        /*004c*/ 	.word	0x00000000
        /*0050*/ 	.short	0x001a
        /*0052*/ 	.short	0x00a0
        /*0054*/ 	.byte	0x00, 0xf5, 0x21, 0x00


	//----- nvinfo : EIATTR_KPARAM_INFO
	.align		4
.L_59:
        /*0058*/ 	.byte	0x04, 0x17
        /*005a*/ 	.short	(.L_61 - .L_60)
.L_60:
        /*005c*/ 	.word	0x00000000
        /*0060*/ 	.short	0x0019
        /*0062*/ 	.short	0x0098
        /*0064*/ 	.byte	0x00, 0xf0, 0x11, 0x00


	//----- nvinfo : EIATTR_KPARAM_INFO
	.align		4
.L_61:
        /*0068*/ 	.byte	0x04, 0x17
        /*006a*/ 	.short	(.L_63 - .L_62)
.L_62:
        /*006c*/ 	.word	0x00000000
        /*0070*/ 	.short	0x0018
        /*0072*/ 	.short	0x0090
        /*0074*/ 	.byte	0x00, 0xf5, 0x21, 0x00


	//----- nvinfo : EIATTR_KPARAM_INFO
	.align		4
.L_63:
        /*0078*/ 	.byte	0x04, 0x17
        /*007a*/ 	.short	(.L_65 - .L_64)
.L_64:
        /*007c*/ 	.word	0x00000000
        /*0080*/ 	.short	0x0017
        /*0082*/ 	.short	0x0088
        /*0084*/ 	.byte	0x00, 0xf5, 0x21, 0x00


	//----- nvinfo : EIATTR_KPARAM_INFO
	.align		4
.L_65:
        /*0088*/ 	.byte	0x04, 0x17
        /*008a*/ 	.short	(.L_67 - .L_66)
.L_66:
        /*008c*/ 	.word	0x00000000
        /*0090*/ 	.short	0x0016
        /*0092*/ 	.short	0x0080
        /*0094*/ 	.byte	0x00, 0xf5, 0x21, 0x00


	//----- nvinfo : EIATTR_KPARAM_INFO
	.align		4
.L_67:
        /*0098*/ 	.byte	0x04, 0x17
        /*009a*/ 	.short	(.L_69 - .L_68)
.L_68:
        /*009c*/ 	.word	0x00000000
        /*00a0*/ 	.short	0x0015
        /*00a2*/ 	.short	0x0078
        /*00a4*/ 	.byte	0x00, 0xf5, 0x21, 0x00


	//----- nvinfo : EIATTR_KPARAM_INFO
	.align		4
.L_69:
        /*00a8*/ 	.byte	0x04, 0x17
        /*00aa*/ 	.short	(.L_71 - .L_70)
.L_70:
        /*00ac*/ 	.word	0x00000000
        /*00b0*/ 	.short	0x0014
        /*00b2*/ 	.short	0x0070
        /*00b4*/ 	.byte	0x00, 0xf5, 0x21, 0x00


	//----- nvinfo : EIATTR_KPARAM_INFO
	.align		4
.L_71:
        /*00b8*/ 	.byte	0x04, 0x17
        /*00ba*/ 	.short	(.L_73 - .L_72)
.L_72:
        /*00bc*/ 	.word	0x00000000
        /*00c0*/ 	.short	0x0013
        /*00c2*/ 	.short	0x0068
        /*00c4*/ 	.byte	0x00, 0xf5, 0x21, 0x00


	//----- nvinfo : EIATTR_KPARAM_INFO
	.align		4
.L_73:
        /*00c8*/ 	.byte	0x04, 0x17
        /*00ca*/ 	.short	(.L_75 - .L_74)
.L_74:
        /*00cc*/ 	.word	0x00000000
        /*00d0*/ 	.short	0x0012
        /*00d2*/ 	.short	0x0060
        /*00d4*/ 	.byte	0x00, 0xf5, 0x21, 0x00


	//----- nvinfo : EIATTR_KPARAM_INFO
	.align		4
.L_75:
        /*00d8*/ 	.byte	0x04, 0x17
        /*00da*/ 	.short	(.L_77 - .L_76)
.L_76:
        /*00dc*/ 	.word	0x00000000
        /*00e0*/ 	.short	0x0011
        /*00e2*/ 	.short	0x0058
        /*00e4*/ 	.byte	0x00, 0xf5, 0x21, 0x00


	//----- nvinfo : EIATTR_KPARAM_INFO
	.align		4
.L_77:
        /*00e8*/ 	.byte	0x04, 0x17
        /*00ea*/ 	.short	(.L_79 - .L_78)
.L_78:
        /*00ec*/ 	.word	0x00000000
        /*00f0*/ 	.short	0x0010
        /*00f2*/ 	.short	0x0050
        /*00f4*/ 	.byte	0x00, 0xf5, 0x21, 0x00


	//----- nvinfo : EIATTR_KPARAM_INFO
	.align		4
.L_79:
        /*00f8*/ 	.byte	0x04, 0x17
        /*00fa*/ 	.short	(.L_81 - .L_80)
.L_80:
        /*00fc*/ 	.word	0x00000000
        /*0100*/ 	.short	0x000f
        /*0102*/ 	.short	0x0048
        /*0104*/ 	.byte	0x00, 0xf5, 0x21, 0x00


	//----- nvinfo : EIATTR_KPARAM_INFO
	.align		4
.L_81:
        /*0108*/ 	.byte	0x04, 0x17
        /*010a*/ 	.short	(.L_83 - .L_82)
.L_82:
        /*010c*/ 	.word	0x00000000
        /*0110*/ 	.short	0x000e
        /*0112*/ 	.short	0x0040
        /*0114*/ 	.byte	0x00, 0xf5, 0x21, 0x00


	//----- nvinfo : EIATTR_KPARAM_INFO
	.align		4
.L_83:
        /*0118*/ 	.byte	0x04, 0x17
        /*011a*/ 	.short	(.L_85 - .L_84)
.L_84:
        /*011c*/ 	.word	0x00000000
        /*0120*/ 	.short	0x000d
        /*0122*/ 	.short	0x0038
        /*0124*/ 	.byte	0x00, 0xf5, 0x21, 0x00


	//----- nvinfo : EIATTR_KPARAM_INFO
	.align		4
.L_85:
        /*0128*/ 	.byte	0x04, 0x17
        /*012a*/ 	.short	(.L_87 - .L_86)
.L_86:
        /*012c*/ 	.word	0x00000000
        /*0130*/ 	.short	0x000c
        /*0132*/ 	.short	0x0030
        /*0134*/ 	.byte	0x00, 0xf0, 0x11, 0x00


	//----- nvinfo : EIATTR_KPARAM_INFO
	.align		4
.L_87:
        /*0138*/ 	.byte	0x04, 0x17
        /*013a*/ 	.short	(.L_89 - .L_88)
.L_88:
        /*013c*/ 	.word	0x00000000
        /*0140*/ 	.short	0x000b
        /*0142*/ 	.short	0x002c
        /*0144*/ 	.byte	0x00, 0xf0, 0x11, 0x00


	//----- nvinfo : EIATTR_KPARAM_INFO
	.align		4
.L_89:
        /*0148*/ 	.byte	0x04, 0x17
        /*014a*/ 	.short	(.L_91 - .L_90)
.L_90:
        /*014c*/ 	.word	0x00000000
        /*0150*/ 	.short	0x000a
        /*0152*/ 	.short	0x0028
        /*0154*/ 	.byte	0x00, 0xf0, 0x11, 0x00


	//----- nvinfo : EIATTR_KPARAM_INFO
	.align		4
.L_91:
        /*0158*/ 	.byte	0x04, 0x17
        /*015a*/ 	.short	(.L_93 - .L_92)
.L_92:
        /*015c*/ 	.word	0x00000000
        /*0160*/ 	.short	0x0009
        /*0162*/ 	.short	0x0024
        /*0164*/ 	.byte	0x00, 0xf0, 0x11, 0x00


	//----- nvinfo : EIATTR_KPARAM_INFO
	.align		4
.L_93:
        /*0168*/ 	.byte	0x04, 0x17
        /*016a*/ 	.short	(.L_95 - .L_94)
.L_94:
        /*016c*/ 	.word	0x00000000
        /*0170*/ 	.short	0x0008
        /*0172*/ 	.short	0x0020
        /*0174*/ 	.byte	0x00, 0xf0, 0x11, 0x00


	//----- nvinfo : EIATTR_KPARAM_INFO
	.align		4
.L_95:
        /*0178*/ 	.byte	0x04, 0x17
        /*017a*/ 	.short	(.L_97 - .L_96)
.L_96:
        /*017c*/ 	.word	0x00000000
        /*0180*/ 	.short	0x0007
        /*0182*/ 	.short	0x001c
        /*0184*/ 	.byte	0x00, 0xf0, 0x11, 0x00


	//----- nvinfo : EIATTR_KPARAM_INFO
	.align		4
.L_97:
        /*0188*/ 	.byte	0x04, 0x17
        /*018a*/ 	.short	(.L_99 - .L_98)
.L_98:
        /*018c*/ 	.word	0x00000000
        /*0190*/ 	.short	0x0006
        /*0192*/ 	.short	0x0018
        /*0194*/ 	.byte	0x00, 0xf0, 0x11, 0x00


	//----- nvinfo : EIATTR_KPARAM_INFO
	.align		4
.L_99:
        /*0198*/ 	.byte	0x04, 0x17
        /*019a*/ 	.short	(.L_101 - .L_100)
.L_100:
        /*019c*/ 	.word	0x00000000
        /*01a0*/ 	.short	0x0005
        /*01a2*/ 	.short	0x0014
        /*01a4*/ 	.byte	0x00, 0xf0, 0x11, 0x00


	//----- nvinfo : EIATTR_KPARAM_INFO
	.align		4
.L_101:
        /*01a8*/ 	.byte	0x04, 0x17
        /*01aa*/ 	.short	(.L_103 - .L_102)
.L_102:
        /*01ac*/ 	.word	0x00000000
        /*01b0*/ 	.short	0x0004
        /*01b2*/ 	.short	0x0010
        /*01b4*/ 	.byte	0x00, 0xf0, 0x11, 0x00


	//----- nvinfo : EIATTR_KPARAM_INFO
	.align		4
.L_103:
        /*01b8*/ 	.byte	0x04, 0x17
        /*01ba*/ 	.short	(.L_105 - .L_104)
.L_104:
        /*01bc*/ 	.word	0x00000000
        /*01c0*/ 	.short	0x0003
        /*01c2*/ 	.short	0x000c
        /*01c4*/ 	.byte	0x00, 0xf0, 0x11, 0x00


	//----- nvinfo : EIATTR_KPARAM_INFO
	.align		4
.L_105:
        /*01c8*/ 	.byte	0x04, 0x17
        /*01ca*/ 	.short	(.L_107 - .L_106)
.L_106:
        /*01cc*/ 	.word	0x00000000
        /*01d0*/ 	.short	0x0002
        /*01d2*/ 	.short	0x0008
        /*01d4*/ 	.byte	0x00, 0xf0, 0x11, 0x00


	//----- nvinfo : EIATTR_KPARAM_INFO
	.align		4
.L_107:
        /*01d8*/ 	.byte	0x04, 0x17
        /*01da*/ 	.short	(.L_109 - .L_108)
.L_108:
        /*01dc*/ 	.word	0x00000000
        /*01e0*/ 	.short	0x0001
        /*01e2*/ 	.short	0x0004
        /*01e4*/ 	.byte	0x00, 0xf0, 0x11, 0x00


	//----- nvinfo : EIATTR_KPARAM_INFO
	.align		4
.L_109:
        /*01e8*/ 	.byte	0x04, 0x17
        /*01ea*/ 	.short	(.L_111 - .L_110)
.L_110:
        /*01ec*/ 	.word	0x00000000
        /*01f0*/ 	.short	0x0000
        /*01f2*/ 	.short	0x0000
        /*01f4*/ 	.byte	0x00, 0xf0, 0x11, 0x00


	//----- nvinfo : EIATTR_SPARSE_MMA_MASK
	.align		4
.L_111:
        /*01f8*/ 	.byte	0x03, 0x50
        /*01fa*/ 	.short	0x0000


	//----- nvinfo : EIATTR_MAXREG_COUNT
	.align		4
        /*01fc*/ 	.byte	0x03, 0x1b
        /*01fe*/ 	.short	0x00ff


	//----- nvinfo : EIATTR_MERCURY_ISA_VERSION
	.align		4
        /*0200*/ 	.byte	0x03, 0x5f
        /*0202*/ 	.short	0x0101


	//----- nvinfo : EIATTR_VRC_CTA_INIT_COUNT
	.align		4
        /*0204*/ 	.byte	0x02, 0x4a
	.zero		1
	.zero		1


	//----- nvinfo : EIATTR_EXIT_INSTR_OFFSETS
	.align		4
        /*0208*/ 	.byte	0x04, 0x1c
        /*020a*/ 	.short	(.L_113 - .L_112)


	//   ....[0]....
.L_112:
        /*020c*/ 	.word	0x00001000


	//   ....[1]....
        /*0210*/ 	.word	0x00001420


	//----- nvinfo : EIATTR_CRS_STACK_SIZE
	.align		4
.L_113:
        /*0214*/ 	.byte	0x04, 0x1e
        /*0216*/ 	.short	(.L_115 - .L_114)
.L_114:
        /*0218*/ 	.word	0x00000000


	//----- nvinfo : EIATTR_CBANK_PARAM_SIZE
	.align		4
.L_115:
        /*021c*/ 	.byte	0x03, 0x19
        /*021e*/ 	.short	0x00b8


	//----- nvinfo : EIATTR_PARAM_CBANK
	.align		4
        /*0220*/ 	.byte	0x04, 0x0a
        /*0222*/ 	.short	(.L_117 - .L_116)
	.align		4
.L_116:
        /*0224*/ 	.word	index@(.nv.constant0.Order1_zplus)
        /*0228*/ 	.short	0x0380
        /*022a*/ 	.short	0x00b8


	//----- nvinfo : EIATTR_SW_WAR
	.align		4
.L_117:
        /*022c*/ 	.byte	0x04, 0x36
        /*022e*/ 	.short	(.L_119 - .L_118)
.L_118:
        /*0230*/ 	.word	0x00000008
.L_119:


//--------------------- .nv.info.Order1_zminus    --------------------------
	.section	.nv.info.Order1_zminus,"",@"SHT_CUDA_INFO"
	.sectionflags	@""
	.align	4


	//----- nvinfo : EIATTR_CUDA_API_VERSION
	.align		4
        /*0000*/ 	.byte	0x04, 0x37
        /*0002*/ 	.short	(.L_121 - .L_120)
.L_120:
        /*0004*/ 	.word	0x00000082


	//----- nvinfo : EIATTR_KPARAM_INFO
	.align		4
.L_121:
        /*0008*/ 	.byte	0x04, 0x17
        /*000a*/ 	.short	(.L_123 - .L_122)
.L_122:
        /*000c*/ 	.word	0x00000000
        /*0010*/ 	.short	0x001e
        /*0012*/ 	.short	0x00b4
        /*0014*/ 	.byte	0x00, 0xf0, 0x11, 0x00


	//----- nvinfo : EIATTR_KPARAM_INFO
	.align		4
.L_123:
        /*0018*/ 	.byte	0x04, 0x17
        /*001a*/ 	.short	(.L_125 - .L_124)
.L_124:
        /*001c*/ 	.word	0x00000000
        /*0020*/ 	.short	0x001d
        /*0022*/ 	.short	0x00b0
        /*0024*/ 	.byte	0x00, 0xf0, 0x11, 0x00


	//----- nvinfo : EIATTR_KPARAM_INFO
	.align		4
.L_125:
        /*0028*/ 	.byte	0x04, 0x17
        /*002a*/ 	.short	(.L_127 - .L_126)
.L_126:
        /*002c*/ 	.word	0x00000000
        /*0030*/ 	.short	0x001c
        /*0032*/ 	.short	0x00ac
        /*0034*/ 	.byte	0x00, 0xf0, 0x11, 0x00


	//----- nvinfo : EIATTR_KPARAM_INFO
	.align		4
.L_127:
        /*0038*/ 	.byte	0x04, 0x17
        /*003a*/ 	.short	(.L_129 - .L_128)
.L_128:
        /*003c*/ 	.word	0x00000000
        /*0040*/ 	.short	0x001b
        /*0042*/ 	.short	0x00a8
        /*0044*/ 	.byte	0x00, 0xf0, 0x11, 0x00


	//----- nvinfo : EIATTR_KPARAM_INFO
	.align		4
.L_129:
        /*0048*/ 	.byte	0x04, 0x17
        /*004a*/ 	.short	(.L_131 - .L_130)
.L_130:
        /*004c*/ 	.word	0x00000000
        /*0050*/ 	.short	0x001a
        /*0052*/ 	.short	0x00a0
        /*0054*/ 	.byte	0x00, 0xf5, 0x21, 0x00


	//----- nvinfo : EIATTR_KPARAM_INFO
	.align		4
.L_131:
        /*0058*/ 	.byte	0x04, 0x17
        /*005a*/ 	.short	(.L_133 - .L_132)
.L_132:
        /*005c*/ 	.word	0x00000000
        /*0060*/ 	.short	0x0019
        /*0062*/ 	.short	0x0098
        /*0064*/ 	.byte	0x00, 0xf0, 0x11, 0x00


	//----- nvinfo : EIATTR_KPARAM_INFO
	.align		4
.L_133:
        /*0068*/ 	.byte	0x04, 0x17
        /*006a*/ 	.short	(.L_135 - .L_134)
.L_134:
        /*006c*/ 	.word	0x00000000
        /*0070*/ 	.short	0x0018
        /*0072*/ 	.short	0x0090
        /*0074*/ 	.byte	0x00, 0xf5, 0x21, 0x00


	//----- nvinfo : EIATTR_KPARAM_INFO
	.align		4
.L_135:
        /*0078*/ 	.byte	0x04, 0x17
        /*007a*/ 	.short	(.L_137 - .L_136)
.L_136:
        /*007c*/ 	.word	0x00000000
        /*0080*/ 	.short	0x0017
        /*0082*/ 	.short	0x0088
        /*0084*/ 	.byte	0x00, 0xf5, 0x21, 0x00


	//----- nvinfo : EIATTR_KPARAM_INFO
	.align		4
.L_137:
        /*0088*/ 	.byte	0x04, 0x17
        /*008a*/ 	.short	(.L_139 - .L_138)
.L_138:
        /*008c*/ 	.word	0x00000000
        /*0090*/ 	.short	0x0016
        /*0092*/ 	.short	0x0080
        /*0094*/ 	.byte	0x00, 0xf5, 0x21, 0x00


	//----- nvinfo : EIATTR_KPARAM_INFO
	.align		4
.L_139:
        /*0098*/ 	.byte	0x04, 0x17
        /*009a*/ 	.short	(.L_141 - .L_140)
.L_140:
        /*009c*/ 	.word	0x00000000
        /*00a0*/ 	.short	0x0015
        /*00a2*/ 	.short	0x0078
        /*00a4*/ 	.byte	0x00, 0xf5, 0x21, 0x00


	//----- nvinfo : EIATTR_KPARAM_INFO
	.align		4
.L_141:
        /*00a8*/ 	.byte	0x04, 0x17
        /*00aa*/ 	.short	(.L_143 - .L_142)
.L_142:
        /*00ac*/ 	.word	0x00000000
        /*00b0*/ 	.short	0x0014
        /*00b2*/ 	.short	0x0070
        /*00b4*/ 	.byte	0x00, 0xf5, 0x21, 0x00


	//----- nvinfo : EIATTR_KPARAM_INFO
	.align		4
.L_143:
        /*00b8*/ 	.byte	0x04, 0x17
        /*00ba*/ 	.short	(.L_145 - .L_144)
.L_144:
        /*00bc*/ 	.word	0x00000000
        /*00c0*/ 	.short	0x0013
        /*00c2*/ 	.short	0x0068
        /*00c4*/ 	.byte	0x00, 0xf5, 0x21, 0x00


	//----- nvinfo : EIATTR_KPARAM_INFO
	.align		4
.L_145:
        /*00c8*/ 	.byte	0x04, 0x17
        /*00ca*/ 	.short	(.L_147 - .L_146)
.L_146:
        /*00cc*/ 	.word	0x00000000
        /*00d0*/ 	.short	0x0012
        /*00d2*/ 	.short	0x0060
        /*00d4*/ 	.byte	0x00, 0xf5, 0x21, 0x00


	//----- nvinfo : EIATTR_KPARAM_INFO
	.align		4
.L_147:
        /*00d8*/ 	.byte	0x04, 0x17
        /*00da*/ 	.short	(.L_149 - .L_148)
.L_148:
        /*00dc*/ 	.word	0x00000000
        /*00e0*/ 	.short	0x0011
        /*00e2*/ 	.short	0x0058
        /*00e4*/ 	.byte	0x00, 0xf5, 0x21, 0x00


	//----- nvinfo : EIATTR_KPARAM_INFO
	.align		4
.L_149:
        /*00e8*/ 	.byte	0x04, 0x17
        /*00ea*/ 	.short	(.L_151 - .L_150)
.L_150:
        /*00ec*/ 	.word	0x00000000
        /*00f0*/ 	.short	0x0010
        /*00f2*/ 	.short	0x0050
        /*00f4*/ 	.byte	0x00, 0xf5, 0x21, 0x00


	//----- nvinfo : EIATTR_KPARAM_INFO
	.align		4
.L_151:
        /*00f8*/ 	.byte	0x04, 0x17
        /*00fa*/ 	.short	(.L_153 - .L_152)
.L_152:
        /*00fc*/ 	.word	0x00000000
        /*0100*/ 	.short	0x000f
        /*0102*/ 	.short	0x0048
        /*0104*/ 	.byte	0x00, 0xf5, 0x21, 0x00


	//----- nvinfo : EIATTR_KPARAM_INFO
	.align		4
.L_153:
        /*0108*/ 	.byte	0x04, 0x17
        /*010a*/ 	.short	(.L_155 - .L_154)
.L_154:
        /*010c*/ 	.word	0x00000000
        /*0110*/ 	.short	0x000e
        /*0112*/ 	.short	0x0040
        /*0114*/ 	.byte	0x00, 0xf5, 0x21, 0x00


	//----- nvinfo : EIATTR_KPARAM_INFO
	.align		4
.L_155:
        /*0118*/ 	.byte	0x04, 0x17
        /*011a*/ 	.short	(.L_157 - .L_156)
.L_156:
        /*011c*/ 	.word	0x00000000
        /*0120*/ 	.short	0x000d
        /*0122*/ 	.short	0x0038
        /*0124*/ 	.byte	0x00, 0xf5, 0x21, 0x00


	//----- nvinfo : EIATTR_KPARAM_INFO
	.align		4
.L_157:
        /*0128*/ 	.byte	0x04, 0x17
        /*012a*/ 	.short	(.L_159 - .L_158)
.L_158:
        /*012c*/ 	.word	0x00000000
        /*0130*/ 	.short	0x000c
        /*0132*/ 	.short	0x0030
        /*0134*/ 	.byte	0x00, 0xf0, 0x11, 0x00


	//----- nvinfo : EIATTR_KPARAM_INFO
	.align		4
.L_159:
        /*0138*/ 	.byte	0x04, 0x17
        /*013a*/ 	.short	(.L_161 - .L_160)
.L_160:
        /*013c*/ 	.word	0x00000000
        /*0140*/ 	.short	0x000b
        /*0142*/ 	.short	0x002c
        /*0144*/ 	.byte	0x00, 0xf0, 0x11, 0x00


	//----- nvinfo : EIATTR_KPARAM_INFO
	.align		4
.L_161:
        /*0148*/ 	.byte	0x04, 0x17
        /*014a*/ 	.short	(.L_163 - .L_162)
.L_162:
        /*014c*/ 	.word	0x00000000
        /*0150*/ 	.short	0x000a
        /*0152*/ 	.short	0x0028
        /*0154*/ 	.byte	0x00, 0xf0, 0x11, 0x00


	//----- nvinfo : EIATTR_KPARAM_INFO
	.align		4
.L_163:
        /*0158*/ 	.byte	0x04, 0x17
        /*015a*/ 	.short	(.L_165 - .L_164)
.L_164:
        /*015c*/ 	.word	0x00000000
        /*0160*/ 	.short	0x0009
        /*0162*/ 	.short	0x0024
        /*0164*/ 	.byte	0x00, 0xf0, 0x11, 0x00


	//----- nvinfo : EIATTR_KPARAM_INFO
	.align		4
.L_165:
        /*0168*/ 	.byte	0x04, 0x17
        /*016a*/ 	.short	(.L_167 - .L_166)
.L_166:
        /*016c*/ 	.word	0x00000000
        /*0170*/ 	.short	0x0008
        /*0172*/ 	.short	0x0020
        /*0174*/ 	.byte	0x00, 0xf0, 0x11, 0x00


	//----- nvinfo : EIATTR_KPARAM_INFO
	.align		4
.L_167:
        /*0178*/ 	.byte	0x04, 0x17
        /*017a*/ 	.short	(.L_169 - .L_168)
.L_168:
        /*017c*/ 	.word	0x00000000
        /*0180*/ 	.short	0x0007
        /*0182*/ 	.short	0x001c
        /*0184*/ 	.byte	0x00, 0xf0, 0x11, 0x00


	//----- nvinfo : EIATTR_KPARAM_INFO
	.align		4
.L_169:
        /*0188*/ 	.byte	0x04, 0x17
        /*018a*/ 	.short	(.L_171 - .L_170)
.L_170:
        /*018c*/ 	.word	0x00000000
        /*0190*/ 	.short	0x0006
        /*0192*/ 	.short	0x0018
        /*0194*/ 	.byte	0x00, 0xf0, 0x11, 0x00


	//----- nvinfo : EIATTR_KPARAM_INFO
	.align		4
.L_171:
        /*0198*/ 	.byte	0x04, 0x17
        /*019a*/ 	.short	(.L_173 - .L_172)
.L_172:
        /*019c*/ 	.word	0x00000000
        /*01a0*/ 	.short	0x0005
        /*01a2*/ 	.short	0x0014
        /*01a4*/ 	.byte	0x00, 0xf0, 0x11, 0x00


	//----- nvinfo : EIATTR_KPARAM_INFO
	.align		4
.L_173:
        /*01a8*/ 	.byte	0x04, 0x17
        /*01aa*/ 	.short	(.L_175 - .L_174)
.L_174:
        /*01ac*/ 	.word	0x00000000
        /*01b0*/ 	.short	0x0004
        /*01b2*/ 	.short	0x0010
        /*01b4*/ 	.byte	0x00, 0xf0, 0x11, 0x00


	//----- nvinfo : EIATTR_KPARAM_INFO
	.align		4
.L_175:
        /*01b8*/ 	.byte	0x04, 0x17
        /*01ba*/ 	.short	(.L_177 - .L_176)
.L_176:
        /*01bc*/ 	.word	0x00000000
        /*01c0*/ 	.short	0x0003
        /*01c2*/ 	.short	0x000c
        /*01c4*/ 	.byte	0x00, 0xf0, 0x11, 0x00


	//----- nvinfo : EIATTR_KPARAM_INFO
	.align		4
.L_177:
        /*01c8*/ 	.byte	0x04, 0x17
        /*01ca*/ 	.short	(.L_179 - .L_178)
.L_178:
        /*01cc*/ 	.word	0x00000000
        /*01d0*/ 	.short	0x0002
        /*01d2*/ 	.short	0x0008
        /*01d4*/ 	.byte	0x00, 0xf0, 0x11, 0x00


	//----- nvinfo : EIATTR_KPARAM_INFO
	.align		4
.L_179:
        /*01d8*/ 	.byte	0x04, 0x17
        /*01da*/ 	.short	(.L_181 - .L_180)
.L_180:
        /*01dc*/ 	.word	0x00000000
        /*01e0*/ 	.short	0x0001
        /*01e2*/ 	.short	0x0004
        /*01e4*/ 	.byte	0x00, 0xf0, 0x11, 0x00


	//----- nvinfo : EIATTR_KPARAM_INFO
	.align		4
.L_181:
        /*01e8*/ 	.byte	0x04, 0x17
        /*01ea*/ 	.short	(.L_183 - .L_182)
.L_182:
        /*01ec*/ 	.word	0x00000000
        /*01f0*/ 	.short	0x0000
        /*01f2*/ 	.short	0x0000
        /*01f4*/ 	.byte	0x00, 0xf0, 0x11, 0x00


	//----- nvinfo : EIATTR_SPARSE_MMA_MASK
	.align		4
.L_183:
        /*01f8*/ 	.byte	0x03, 0x50
        /*01fa*/ 	.short	0x0000


	//----- nvinfo : EIATTR_MAXREG_COUNT
	.align		4
        /*01fc*/ 	.byte	0x03, 0x1b
        /*01fe*/ 	.short	0x00ff


	//----- nvinfo : EIATTR_MERCURY_ISA_VERSION
	.align		4
        /*0200*/ 	.byte	0x03, 0x5f
        /*0202*/ 	.short	0x0101


	//----- nvinfo : EIATTR_VRC_CTA_INIT_COUNT
	.align		4
        /*0204*/ 	.byte	0x02, 0x4a
	.zero		1
	.zero		1


	//----- nvinfo : EIATTR_EXIT_INSTR_OFFSETS
	.align		4
        /*0208*/ 	.byte	0x04, 0x1c
        /*020a*/ 	.short	(.L_185 - .L_184)


	//   ....[0]....
.L_184:
        /*020c*/ 	.word	0x00001000


	//   ....[1]....
        /*0210*/ 	.word	0x00001420


	//----- nvinfo : EIATTR_CRS_STACK_SIZE
	.align		4
.L_185:
        /*0214*/ 	.byte	0x04, 0x1e
        /*0216*/ 	.short	(.L_187 - .L_186)
.L_186:
        /*0218*/ 	.word	0x00000000


	//----- nvinfo : EIATTR_CBANK_PARAM_SIZE
	.align		4
.L_187:
        /*021c*/ 	.byte	0x03, 0x19
        /*021e*/ 	.short	0x00b8


	//----- nvinfo : EIATTR_PARAM_CBANK
	.align		4
        /*0220*/ 	.byte	0x04, 0x0a
        /*0222*/ 	.short	(.L_189 - .L_188)
	.align		4
.L_188:
        /*0224*/ 	.word	index@(.nv.constant0.Order1_zminus)
        /*0228*/ 	.short	0x0380
        /*022a*/ 	.short	0x00b8


	//----- nvinfo : EIATTR_SW_WAR
	.align		4
.L_189:
        /*022c*/ 	.byte	0x04, 0x36
        /*022e*/ 	.short	(.L_191 - .L_190)
.L_190:
        /*0230*/ 	.word	0x00000008
.L_191:


//--------------------- .nv.info.Order1_yplus     --------------------------
	.section	.nv.info.Order1_yplus,"",@"SHT_CUDA_INFO"
	.sectionflags	@""
	.align	4


	//----- nvinfo : EIATTR_CUDA_API_VERSION
	.align		4
        /*0000*/ 	.byte	0x04, 0x37
        /*0002*/ 	.short	(.L_193 - .L_192)
.L_192:
        /*0004*/ 	.word	0x00000082


	//----- nvinfo : EIATTR_KPARAM_INFO
	.align		4
.L_193:
        /*0008*/ 	.byte	0x04, 0x17
        /*000a*/ 	.short	(.L_195 - .L_194)
.L_194:
        /*000c*/ 	.word	0x00000000
        /*0010*/ 	.short	0x001e
        /*0012*/ 	.short	0x00b4
        /*0014*/ 	.byte	0x00, 0xf0, 0x11, 0x00


	//----- nvinfo : EIATTR_KPARAM_INFO
	.align		4
.L_195:
        /*0018*/ 	.byte	0x04, 0x17
        /*001a*/ 	.short	(.L_197 - .L_196)
.L_196:
        /*001c*/ 	.word	0x00000000
        /*0020*/ 	.short	0x001d
        /*0022*/ 	.short	0x00b0
        /*0024*/ 	.byte	0x00, 0xf0, 0x11, 0x00


	//----- nvinfo : EIATTR_KPARAM_INFO
	.align		4
.L_197:
        /*0028*/ 	.byte	0x04, 0x17
        /*002a*/ 	.short	(.L_199 - .L_198)
.L_198:
        /*002c*/ 	.word	0x00000000
        /*0030*/ 	.short	0x001c
        /*0032*/ 	.short	0x00ac
        /*0034*/ 	.byte	0x00, 0xf0, 0x11, 0x00


	//----- nvinfo : EIATTR_KPARAM_INFO
	.align		4
.L_199:
        /*0038*/ 	.byte	0x04, 0x17
        /*003a*/ 	.short	(.L_201 - .L_200)
.L_200:
        /*003c*/ 	.word	0x00000000
        /*0040*/ 	.short	0x001b
        /*0042*/ 	.short	0x00a8
        /*0044*/ 	.byte	0x00, 0xf0, 0x11, 0x00


	//----- nvinfo : EIATTR_KPARAM_INFO
	.align		4
.L_201:
        /*0048*/ 	.byte	0x04, 0x17
        /*004a*/ 	.short	(.L_203 - .L_202)
.L_202:
        /*004c*/ 	.word	0x00000000
        /*0050*/ 	.short	0x001a
        /*0052*/ 	.short	0x00a0
        /*0054*/ 	.byte	0x00, 0xf5, 0x21, 0x00


	//----- nvinfo : EIATTR_KPARAM_INFO
	.align		4
.L_203:
        /*0058*/ 	.byte	0x04, 0x17
        /*005a*/ 	.short	(.L_205 - .L_204)
.L_204:
        /*005c*/ 	.word	0x00000000
        /*0060*/ 	.short	0x0019
        /*0062*/ 	.short	0x0098
        /*0064*/ 	.byte	0x00, 0xf0, 0x11, 0x00


	//----- nvinfo : EIATTR_KPARAM_INFO
	.align		4
.L_205:
        /*0068*/ 	.byte	0x04, 0x17
        /*006a*/ 	.short	(.L_207 - .L_206)
.L_206:
        /*006c*/ 	.word	0x00000000
        /*0070*/ 	.short	0x0018
        /*0072*/ 	.short	0x0090
        /*0074*/ 	.byte	0x00, 0xf5, 0x21, 0x00


	//----- nvinfo : EIATTR_KPARAM_INFO
	.align		4
.L_207:
        /*0078*/ 	.byte	0x04, 0x17
        /*007a*/ 	.short	(.L_209 - .L_208)
.L_208:
        /*007c*/ 	.word	0x00000000
        /*0080*/ 	.short	0x0017
        /*0082*/ 	.short	0x0088
        /*0084*/ 	.byte	0x00, 0xf5, 0x21, 0x00


	//----- nvinfo : EIATTR_KPARAM_INFO
	.align		4
.L_209:
        /*0088*/ 	.byte	0x04, 0x17
        /*008a*/ 	.short	(.L_211 - .L_210)
.L_210:
        /*008c*/ 	.word	0x00000000
        /*0090*/ 	.short	0x0016
        /*0092*/ 	.short	0x0080
        /*0094*/ 	.byte	0x00, 0xf5, 0x21, 0x00


	//----- nvinfo : EIATTR_KPARAM_INFO
	.align		4
.L_211:
        /*0098*/ 	.byte	0x04, 0x17
        /*009a*/ 	.short	(.L_213 - .L_212)
.L_212:
        /*009c*/ 	.word	0x00000000
        /*00a0*/ 	.short	0x0015
        /*00a2*/ 	.short	0x0078
        /*00a4*/ 	.byte	0x00, 0xf5, 0x21, 0x00


	//----- nvinfo : EIATTR_KPARAM_INFO
	.align		4
.L_213:
        /*00a8*/ 	.byte	0x04, 0x17
        /*00aa*/ 	.short	(.L_215 - .L_214)
.L_214:
        /*00ac*/ 	.word	0x00000000
        /*00b0*/ 	.short	0x0014
        /*00b2*/ 	.short	0x0070
        /*00b4*/ 	.byte	0x00, 0xf5, 0x21, 0x00


	//----- nvinfo : EIATTR_KPARAM_INFO
	.align		4
.L_215:
        /*00b8*/ 	.byte	0x04, 0x17
        /*00ba*/ 	.short	(.L_217 - .L_216)
.L_216:
        /*00bc*/ 	.word	0x00000000
        /*00c0*/ 	.short	0x0013
        /*00c2*/ 	.short	0x0068
        /*00c4*/ 	.byte	0x00, 0xf5, 0x21, 0x00


	//----- nvinfo : EIATTR_KPARAM_INFO
	.align		4
.L_217:
        /*00c8*/ 	.byte	0x04, 0x17
        /*00ca*/ 	.short	(.L_219 - .L_218)
.L_218:
        /*00cc*/ 	.word	0x00000000
        /*00d0*/ 	.short	0x0012
        /*00d2*/ 	.short	0x0060
        /*00d4*/ 	.byte	0x00, 0xf5, 0x21, 0x00


	//----- nvinfo : EIATTR_KPARAM_INFO
	.align		4
.L_219:
        /*00d8*/ 	.byte	0x04, 0x17
        /*00da*/ 	.short	(.L_221 - .L_220)
.L_220:
        /*00dc*/ 	.word	0x00000000
        /*00e0*/ 	.short	0x0011
        /*00e2*/ 	.short	0x0058
        /*00e4*/ 	.byte	0x00, 0xf5, 0x21, 0x00


	//----- nvinfo : EIATTR_KPARAM_INFO
	.align		4
.L_221:
        /*00e8*/ 	.byte	0x04, 0x17
        /*00ea*/ 	.short	(.L_223 - .L_222)
.L_222:
        /*00ec*/ 	.word	0x00000000
        /*00f0*/ 	.short	0x0010
        /*00f2*/ 	.short	0x0050
        /*00f4*/ 	.byte	0x00, 0xf5, 0x21, 0x00


	//----- nvinfo : EIATTR_KPARAM_INFO
	.align		4
.L_223:
        /*00f8*/ 	.byte	0x04, 0x17
        /*00fa*/ 	.short	(.L_225 - .L_224)
.L_224:
        /*00fc*/ 	.word	0x00000000
        /*0100*/ 	.short	0x000f
        /*0102*/ 	.short	0x0048
        /*0104*/ 	.byte	0x00, 0xf5, 0x21, 0x00


	//----- nvinfo : EIATTR_KPARAM_INFO
	.align		4
.L_225:
        /*0108*/ 	.byte	0x04, 0x17
        /*010a*/ 	.short	(.L_227 - .L_226)
.L_226:
        /*010c*/ 	.word	0x00000000
        /*0110*/ 	.short	0x000e
        /*0112*/ 	.short	0x0040
        /*0114*/ 	.byte	0x00, 0xf5, 0x21, 0x00


	//----- nvinfo : EIATTR_KPARAM_INFO
	.align		4
.L_227:
        /*0118*/ 	.byte	0x04, 0x17
        /*011a*/ 	.short	(.L_229 - .L_228)
.L_228:
        /*011c*/ 	.word	0x00000000
        /*0120*/ 	.short	0x000d
        /*0122*/ 	.short	0x0038
        /*0124*/ 	.byte	0x00, 0xf5, 0x21, 0x00


	//----- nvinfo : EIATTR_KPARAM_INFO
	.align		4
.L_229:
        /*0128*/ 	.byte	0x04, 0x17
        /*012a*/ 	.short	(.L_231 - .L_230)
.L_230:
        /*012c*/ 	.word	0x00000000
        /*0130*/ 	.short	0x000c
        /*0132*/ 	.short	0x0030
        /*0134*/ 	.byte	0x00, 0xf0, 0x11, 0x00


	//----- nvinfo : EIATTR_KPARAM_INFO
	.align		4
.L_231:
        /*0138*/ 	.byte	0x04, 0x17
        /*013a*/ 	.short	(.L_233 - .L_232)
.L_232:
        /*013c*/ 	.word	0x00000000
        /*0140*/ 	.short	0x000b
        /*0142*/ 	.short	0x002c
        /*0144*/ 	.byte	0x00, 0xf0, 0x11, 0x00


	//----- nvinfo : EIATTR_KPARAM_INFO
	.align		4
.L_233:
        /*0148*/ 	.byte	0x04, 0x17
        /*014a*/ 	.short	(.L_235 - .L_234)
.L_234:
        /*014c*/ 	.word	0x00000000
        /*0150*/ 	.short	0x000a
        /*0152*/ 	.short	0x0028
        /*0154*/ 	.byte	0x00, 0xf0, 0x11, 0x00


	//----- nvinfo : EIATTR_KPARAM_INFO
	.align		4
.L_235:
        /*0158*/ 	.byte	0x04, 0x17
        /*015a*/ 	.short	(.L_237 - .L_236)
.L_236:
        /*015c*/ 	.word	0x00000000
        /*0160*/ 	.short	0x0009
        /*0162*/ 	.short	0x0024
        /*0164*/ 	.byte	0x00, 0xf0, 0x11, 0x00


	//----- nvinfo : EIATTR_KPARAM_INFO
	.align		4
.L_237:
        /*0168*/ 	.byte	0x04, 0x17
        /*016a*/ 	.short	(.L_239 - .L_238)
.L_238:
        /*016c*/ 	.word	0x00000000
        /*0170*/ 	.short	0x0008
        /*0172*/ 	.short	0x0020
        /*0174*/ 	.byte	0x00, 0xf0, 0x11, 0x00


	//----- nvinfo : EIATTR_KPARAM_INFO
	.align		4
.L_239:
        /*0178*/ 	.byte	0x04, 0x17
        /*017a*/ 	.short	(.L_241 - .L_240)
.L_240:
        /*017c*/ 	.word	0x00000000
        /*0180*/ 	.short	0x0007
        /*0182*/ 	.short	0x001c
        /*0184*/ 	.byte	0x00, 0xf0, 0x11, 0x00


	//----- nvinfo : EIATTR_KPARAM_INFO
	.align		4
.L_241:
        /*0188*/ 	.byte	0x04, 0x17
        /*018a*/ 	.short	(.L_243 - .L_242)
.L_242:
        /*018c*/ 	.word	0x00000000
        /*0190*/ 	.short	0x0006
        /*0192*/ 	.short	0x0018
        /*0194*/ 	.byte	0x00, 0xf0, 0x11, 0x00


	//----- nvinfo : EIATTR_KPARAM_INFO
	.align		4
.L_243:
        /*0198*/ 	.byte	0x04, 0x17
        /*019a*/ 	.short	(.L_245 - .L_244)
.L_244:
        /*019c*/ 	.word	0x00000000
        /*01a0*/ 	.short	0x0005
        /*01a2*/ 	.short	0x0014
        /*01a4*/ 	.byte	0x00, 0xf0, 0x11, 0x00


	//----- nvinfo : EIATTR_KPARAM_INFO
	.align		4
.L_245:
        /*01a8*/ 	.byte	0x04, 0x17
        /*01aa*/ 	.short	(.L_247 - .L_246)
.L_246:
        /*01ac*/ 	.word	0x00000000
        /*01b0*/ 	.short	0x0004
        /*01b2*/ 	.short	0x0010
        /*01b4*/ 	.byte	0x00, 0xf0, 0x11, 0x00


	//----- nvinfo : EIATTR_KPARAM_INFO
	.align		4
.L_247:
        /*01b8*/ 	.byte	0x04, 0x17
        /*01ba*/ 	.short	(.L_249 - .L_248)
.L_248:
        /*01bc*/ 	.word	0x00000000
        /*01c0*/ 	.short	0x0003
        /*01c2*/ 	.short	0x000c
        /*01c4*/ 	.byte	0x00, 0xf0, 0x11, 0x00


	//----- nvinfo : EIATTR_KPARAM_INFO
	.align		4
.L_249:
        /*01c8*/ 	.byte	0x04, 0x17
        /*01ca*/ 	.short	(.L_251 - .L_250)
.L_250:
        /*01cc*/ 	.word	0x00000000
        /*01d0*/ 	.short	0x0002
        /*01d2*/ 	.short	0x0008
        /*01d4*/ 	.byte	0x00, 0xf0, 0x11, 0x00


	//----- nvinfo : EIATTR_KPARAM_INFO
	.align		4
.L_251:
        /*01d8*/ 	.byte	0x04, 0x17
        /*01da*/ 	.short	(.L_253 - .L_252)
.L_252:
        /*01dc*/ 	.word	0x00000000
        /*01e0*/ 	.short	0x0001
        /*01e2*/ 	.short	0x0004
        /*01e4*/ 	.byte	0x00, 0xf0, 0x11, 0x00


	//----- nvinfo : EIATTR_KPARAM_INFO
	.align		4
.L_253:
        /*01e8*/ 	.byte	0x04, 0x17
        /*01ea*/ 	.short	(.L_255 - .L_254)
.L_254:
        /*01ec*/ 	.word	0x00000000
        /*01f0*/ 	.short	0x0000
        /*01f2*/ 	.short	0x0000
        /*01f4*/ 	.byte	0x00, 0xf0, 0x11, 0x00


	//----- nvinfo : EIATTR_SPARSE_MMA_MASK
	.align		4
.L_255:
        /*01f8*/ 	.byte	0x03, 0x50
        /*01fa*/ 	.short	0x0000


	//----- nvinfo : EIATTR_MAXREG_COUNT
	.align		4
        /*01fc*/ 	.byte	0x03, 0x1b
        /*01fe*/ 	.short	0x00ff


	//----- nvinfo : EIATTR_MERCURY_ISA_VERSION
	.align		4
        /*0200*/ 	.byte	0x03, 0x5f
        /*0202*/ 	.short	0x0101


	//----- nvinfo : EIATTR_VRC_CTA_INIT_COUNT
	.align		4
        /*0204*/ 	.byte	0x02, 0x4a
	.zero		1
	.zero		1


	//----- nvinfo : EIATTR_EXIT_INSTR_OFFSETS
	.align		4
        /*0208*/ 	.byte	0x04, 0x1c
        /*020a*/ 	.short	(.L_257 - .L_256)


	//   ....[0]....
.L_256:
        /*020c*/ 	.word	0x00001040


	//   ....[1]....
        /*0210*/ 	.word	0x000014b0


	//----- nvinfo : EIATTR_CRS_STACK_SIZE
	.align		4
.L_257:
        /*0214*/ 	.byte	0x04, 0x1e
        /*0216*/ 	.short	(.L_259 - .L_258)
.L_258:
        /*0218*/ 	.word	0x00000000


	//----- nvinfo : EIATTR_CBANK_PARAM_SIZE
	.align		4
.L_259:
        /*021c*/ 	.byte	0x03, 0x19
        /*021e*/ 	.short	0x00b8


	//----- nvinfo : EIATTR_PARAM_CBANK
	.align		4
        /*0220*/ 	.byte	0x04, 0x0a
        /*0222*/ 	.short	(.L_261 - .L_260)
	.align		4
.L_260:
        /*0224*/ 	.word	index@(.nv.constant0.Order1_yplus)
        /*0228*/ 	.short	0x0380
        /*022a*/ 	.short	0x00b8


	//----- nvinfo : EIATTR_SW_WAR
	.align		4
.L_261:
        /*022c*/ 	.byte	0x04, 0x36
        /*022e*/ 	.short	(.L_263 - .L_262)
.L_262:
        /*0230*/ 	.word	0x00000008
.L_263:


//--------------------- .nv.info.Order1_yminus    --------------------------
	.section	.nv.info.Order1_yminus,"",@"SHT_CUDA_INFO"
	.sectionflags	@""
	.align	4


	//----- nvinfo : EIATTR_CUDA_API_VERSION
	.align		4
        /*0000*/ 	.byte	0x04, 0x37
        /*0002*/ 	.short	(.L_265 - .L_264)
.L_264:
        /*0004*/ 	.word	0x00000082


	//----- nvinfo : EIATTR_KPARAM_INFO
	.align		4
.L_265:
        /*0008*/ 	.byte	0x04, 0x17
        /*000a*/ 	.short	(.L_267 - .L_266)
.L_266:
        /*000c*/ 	.word	0x00000000
        /*0010*/ 	.short	0x001e
        /*0012*/ 	.short	0x00b4
        /*0014*/ 	.byte	0x00, 0xf0, 0x11, 0x00


	//----- nvinfo : EIATTR_KPARAM_INFO
	.align		4
.L_267:
        /*0018*/ 	.byte	0x04, 0x17
        /*001a*/ 	.short	(.L_269 - .L_268)
.L_268:
        /*001c*/ 	.word	0x00000000
        /*0020*/ 	.short	0x001d
        /*0022*/ 	.short	0x00b0
        /*0024*/ 	.byte	0x00, 0xf0, 0x11, 0x00


	//----- nvinfo : EIATTR_KPARAM_INFO
	.align		4
.L_269:
        /*0028*/ 	.byte	0x04, 0x17
        /*002a*/ 	.short	(.L_271 - .L_270)
.L_270:
        /*002c*/ 	.word	0x00000000
        /*0030*/ 	.short	0x001c
        /*0032*/ 	.short	0x00ac
        /*0034*/ 	.byte	0x00, 0xf0, 0x11, 0x00


	//----- nvinfo : EIATTR_KPARAM_INFO
	.align		4
.L_271:
        /*0038*/ 	.byte	0x04, 0x17
        /*003a*/ 	.short	(.L_273 - .L_272)
.L_272:
        /*003c*/ 	.word	0x00000000
        /*0040*/ 	.short	0x001b
        /*0042*/ 	.short	0x00a8
        /*0044*/ 	.byte	0x00, 0xf0, 0x11, 0x00


	//----- nvinfo : EIATTR_KPARAM_INFO
	.align		4
.L_273:
        /*0048*/ 	.byte	0x04, 0x17
        /*004a*/ 	.short	(.L_275 - .L_274)
.L_274:
        /*004c*/ 	.word	0x00000000
        /*0050*/ 	.short	0x001a
        /*0052*/ 	.short	0x00a0
        /*0054*/ 	.byte	0x00, 0xf5, 0x21, 0x00


	//----- nvinfo : EIATTR_KPARAM_INFO
	.align		4
.L_275:
        /*0058*/ 	.byte	0x04, 0x17
        /*005a*/ 	.short	(.L_277 - .L_276)
.L_276:
        /*005c*/ 	.word	0x00000000
        /*0060*/ 	.short	0x0019
        /*0062*/ 	.short	0x0098
        /*0064*/ 	.byte	0x00, 0xf0, 0x11, 0x00


	//----- nvinfo : EIATTR_KPARAM_INFO
	.align		4
.L_277:
        /*0068*/ 	.byte	0x04, 0x17
        /*006a*/ 	.short	(.L_279 - .L_278)
.L_278:
        /*006c*/ 	.word	0x00000000
        /*0070*/ 	.short	0x0018
        /*0072*/ 	.short	0x0090
        /*0074*/ 	.byte	0x00, 0xf5, 0x21, 0x00


	//----- nvinfo : EIATTR_KPARAM_INFO
	.align		4
.L_279:
        /*0078*/ 	.byte	0x04, 0x17
        /*007a*/ 	.short	(.L_281 - .L_280)
.L_280:
        /*007c*/ 	.word	0x00000000
        /*0080*/ 	.short	0x0017
        /*0082*/ 	.short	0x0088
        /*0084*/ 	.byte	0x00, 0xf5, 0x21, 0x00


	//----- nvinfo : EIATTR_KPARAM_INFO
	.align		4
.L_281:
        /*0088*/ 	.byte	0x04, 0x17
        /*008a*/ 	.short	(.L_283 - .L_282)
.L_282:
        /*008c*/ 	.word	0x00000000
        /*0090*/ 	.short	0x0016
        /*0092*/ 	.short	0x0080
        /*0094*/ 	.byte	0x00, 0xf5, 0x21, 0x00


	//----- nvinfo : EIATTR_KPARAM_INFO
	.align		4
.L_283:
        /*0098*/ 	.byte	0x04, 0x17
        /*009a*/ 	.short	(.L_285 - .L_284)
.L_284:
        /*009c*/ 	.word	0x00000000
        /*00a0*/ 	.short	0x0015
        /*00a2*/ 	.short	0x0078
        /*00a4*/ 	.byte	0x00, 0xf5, 0x21, 0x00


	//----- nvinfo : EIATTR_KPARAM_INFO
	.align		4
.L_285:
        /*00a8*/ 	.byte	0x04, 0x17
        /*00aa*/ 	.short	(.L_287 - .L_286)
.L_286:
        /*00ac*/ 	.word	0x00000000
        /*00b0*/ 	.short	0x0014
        /*00b2*/ 	.short	0x0070
        /*00b4*/ 	.byte	0x00, 0xf5, 0x21, 0x00


	//----- nvinfo : EIATTR_KPARAM_INFO
	.align		4
.L_287:
        /*00b8*/ 	.byte	0x04, 0x17
        /*00ba*/ 	.short	(.L_289 - .L_288)
.L_288:
        /*00bc*/ 	.word	0x00000000
        /*00c0*/ 	.short	0x0013
        /*00c2*/ 	.short	0x0068
        /*00c4*/ 	.byte	0x00, 0xf5, 0x21, 0x00


	//----- nvinfo : EIATTR_KPARAM_INFO
	.align		4
.L_289:
        /*00c8*/ 	.byte	0x04, 0x17
        /*00ca*/ 	.short	(.L_291 - .L_290)
.L_290:
        /*00cc*/ 	.word	0x00000000
        /*00d0*/ 	.short	0x0012
        /*00d2*/ 	.short	0x0060
        /*00d4*/ 	.byte	0x00, 0xf5, 0x21, 0x00


	//----- nvinfo : EIATTR_KPARAM_INFO
	.align		4
.L_291:
        /*00d8*/ 	.byte	0x04, 0x17
        /*00da*/ 	.short	(.L_293 - .L_292)
.L_292:
        /*00dc*/ 	.word	0x00000000
        /*00e0*/ 	.short	0x0011
        /*00e2*/ 	.short	0x0058
        /*00e4*/ 	.byte	0x00, 0xf5, 0x21, 0x00


	//----- nvinfo : EIATTR_KPARAM_INFO
	.align		4
.L_293:
        /*00e8*/ 	.byte	0x04, 0x17
        /*00ea*/ 	.short	(.L_295 - .L_294)
.L_294:
        /*00ec*/ 	.word	0x00000000
        /*00f0*/ 	.short	0x0010
        /*00f2*/ 	.short	0x0050
        /*00f4*/ 	.byte	0x00, 0xf5, 0x21, 0x00


	//----- nvinfo : EIATTR_KPARAM_INFO
	.align		4
.L_295:
        /*00f8*/ 	.byte	0x04, 0x17
        /*00fa*/ 	.short	(.L_297 - .L_296)
.L_296:
        /*00fc*/ 	.word	0x00000000
        /*0100*/ 	.short	0x000f
        /*0102*/ 	.short	0x0048
        /*0104*/ 	.byte	0x00, 0xf5, 0x21, 0x00


	//----- nvinfo : EIATTR_KPARAM_INFO
	.align		4
.L_297:
        /*0108*/ 	.byte	0x04, 0x17
        /*010a*/ 	.short	(.L_299 - .L_298)
.L_298:
        /*010c*/ 	.word	0x00000000
        /*0110*/ 	.short	0x000e
        /*0112*/ 	.short	0x0040
        /*0114*/ 	.byte	0x00, 0xf5, 0x21, 0x00


	//----- nvinfo : EIATTR_KPARAM_INFO
	.align		4
.L_299:
        /*0118*/ 	.byte	0x04, 0x17
        /*011a*/ 	.short	(.L_301 - .L_300)
.L_300:
        /*011c*/ 	.word	0x00000000
        /*0120*/ 	.short	0x000d
        /*0122*/ 	.short	0x0038
        /*0124*/ 	.byte	0x00, 0xf5, 0x21, 0x00


	//----- nvinfo : EIATTR_KPARAM_INFO
	.align		4
.L_301:
        /*0128*/ 	.byte	0x04, 0x17
        /*012a*/ 	.short	(.L_303 - .L_302)
.L_302:
        /*012c*/ 	.word	0x00000000
        /*0130*/ 	.short	0x000c
        /*0132*/ 	.short	0x0030
        /*0134*/ 	.byte	0x00, 0xf0, 0x11, 0x00


	//----- nvinfo : EIATTR_KPARAM_INFO
	.align		4
.L_303:
        /*0138*/ 	.byte	0x04, 0x17
        /*013a*/ 	.short	(.L_305 - .L_304)
.L_304:
        /*013c*/ 	.word	0x00000000
        /*0140*/ 	.short	0x000b
        /*0142*/ 	.short	0x002c
        /*0144*/ 	.byte	0x00, 0xf0, 0x11, 0x00


	//----- nvinfo : EIATTR_KPARAM_INFO
	.align		4
.L_305:
        /*0148*/ 	.byte	0x04, 0x17
        /*014a*/ 	.short	(.L_307 - .L_306)
.L_306:
        /*014c*/ 	.word	0x00000000
        /*0150*/ 	.short	0x000a
        /*0152*/ 	.short	0x0028
        /*0154*/ 	.byte	0x00, 0xf0, 0x11, 0x00


	//----- nvinfo : EIATTR_KPARAM_INFO
	.align		4
.L_307:
        /*0158*/ 	.byte	0x04, 0x17
        /*015a*/ 	.short	(.L_309 - .L_308)
.L_308:
        /*015c*/ 	.word	0x00000000
        /*0160*/ 	.short	0x0009
        /*0162*/ 	.short	0x0024
        /*0164*/ 	.byte	0x00, 0xf0, 0x11, 0x00


	//----- nvinfo : EIATTR_KPARAM_INFO
	.align		4
.L_309:
        /*0168*/ 	.byte	0x04, 0x17
        /*016a*/ 	.short	(.L_311 - .L_310)
.L_310:
        /*016c*/ 	.word	0x00000000
        /*0170*/ 	.short	0x0008
        /*0172*/ 	.short	0x0020
        /*0174*/ 	.byte	0x00, 0xf0, 0x11, 0x00


	//----- nvinfo : EIATTR_KPARAM_INFO
	.align		4
.L_311:
        /*0178*/ 	.byte	0x04, 0x17
        /*017a*/ 	.short	(.L_313 - .L_312)
.L_312:
        /*017c*/ 	.word	0x00000000
        /*0180*/ 	.short	0x0007
        /*0182*/ 	.short	0x001c
        /*0184*/ 	.byte	0x00, 0xf0, 0x11, 0x00


	//----- nvinfo : EIATTR_KPARAM_INFO
	.align		4
.L_313:
        /*0188*/ 	.byte	0x04, 0x17
        /*018a*/ 	.short	(.L_315 - .L_314)
.L_314:
        /*018c*/ 	.word	0x00000000
        /*0190*/ 	.short	0x0006
        /*0192*/ 	.short	0x0018
        /*0194*/ 	.byte	0x00, 0xf0, 0x11, 0x00


	//----- nvinfo : EIATTR_KPARAM_INFO
	.align		4
.L_315:
        /*0198*/ 	.byte	0x04, 0x17
        /*019a*/ 	.short	(.L_317 - .L_316)
.L_316:
        /*019c*/ 	.word	0x00000000
        /*01a0*/ 	.short	0x0005
        /*01a2*/ 	.short	0x0014
        /*01a4*/ 	.byte	0x00, 0xf0, 0x11, 0x00


	//----- nvinfo : EIATTR_KPARAM_INFO
	.align		4
.L_317:
        /*01a8*/ 	.byte	0x04, 0x17
        /*01aa*/ 	.short	(.L_319 - .L_318)
.L_318:
        /*01ac*/ 	.word	0x00000000
        /*01b0*/ 	.short	0x0004
        /*01b2*/ 	.short	0x0010
        /*01b4*/ 	.byte	0x00, 0xf0, 0x11, 0x00


	//----- nvinfo : EIATTR_KPARAM_INFO
	.align		4
.L_319:
        /*01b8*/ 	.byte	0x04, 0x17
        /*01ba*/ 	.short	(.L_321 - .L_320)
.L_320:
        /*01bc*/ 	.word	0x00000000
        /*01c0*/ 	.short	0x0003
        /*01c2*/ 	.short	0x000c
        /*01c4*/ 	.byte	0x00, 0xf0, 0x11, 0x00


	//----- nvinfo : EIATTR_KPARAM_INFO
	.align		4
.L_321:
        /*01c8*/ 	.byte	0x04, 0x17
        /*01ca*/ 	.short	(.L_323 - .L_322)
.L_322:
        /*01cc*/ 	.word	0x00000000
        /*01d0*/ 	.short	0x0002
        /*01d2*/ 	.short	0x0008
        /*01d4*/ 	.byte	0x00, 0xf0, 0x11, 0x00


	//----- nvinfo : EIATTR_KPARAM_INFO
	.align		4
.L_323:
        /*01d8*/ 	.byte	0x04, 0x17
        /*01da*/ 	.short	(.L_325 - .L_324)
.L_324:
        /*01dc*/ 	.word	0x00000000
        /*01e0*/ 	.short	0x0001
        /*01e2*/ 	.short	0x0004
        /*01e4*/ 	.byte	0x00, 0xf0, 0x11, 0x00


	//----- nvinfo : EIATTR_KPARAM_INFO
	.align		4
.L_325:
        /*01e8*/ 	.byte	0x04, 0x17
        /*01ea*/ 	.short	(.L_327 - .L_326)
.L_326:
        /*01ec*/ 	.word	0x00000000
        /*01f0*/ 	.short	0x0000
        /*01f2*/ 	.short	0x0000
        /*01f4*/ 	.byte	0x00, 0xf0, 0x11, 0x00


	//----- nvinfo : EIATTR_SPARSE_MMA_MASK
	.align		4
.L_327:
        /*01f8*/ 	.byte	0x03, 0x50
        /*01fa*/ 	.short	0x0000


	//----- nvinfo : EIATTR_MAXREG_COUNT
	.align		4
        /*01fc*/ 	.byte	0x03, 0x1b
        /*01fe*/ 	.short	0x00ff


	//----- nvinfo : EIATTR_MERCURY_ISA_VERSION
	.align		4
        /*0200*/ 	.byte	0x03, 0x5f
        /*0202*/ 	.short	0x0101


	//----- nvinfo : EIATTR_VRC_CTA_INIT_COUNT
	.align		4
        /*0204*/ 	.byte	0x02, 0x4a
	.zero		1
	.zero		1


	//----- nvinfo : EIATTR_EXIT_INSTR_OFFSETS
	.align		4
        /*0208*/ 	.byte	0x04, 0x1c
        /*020a*/ 	.short	(.L_329 - .L_328)


	//   ....[0]....
.L_328:
        /*020c*/ 	.word	0x00001040


	//   ....[1]....
        /*0210*/ 	.word	0x000014b0


	//----- nvinfo : EIATTR_CRS_STACK_SIZE
	.align		4
.L_329:
        /*0214*/ 	.byte	0x04, 0x1e
        /*0216*/ 	.short	(.L_331 - .L_330)
.L_330:
        /*0218*/ 	.word	0x00000000


	//----- nvinfo : EIATTR_CBANK_PARAM_SIZE
	.align		4
.L_331:
        /*021c*/ 	.byte	0x03, 0x19
        /*021e*/ 	.short	0x00b8


	//----- nvinfo : EIATTR_PARAM_CBANK
	.align		4
        /*0220*/ 	.byte	0x04, 0x0a
        /*0222*/ 	.short	(.L_333 - .L_332)
	.align		4
.L_332:
        /*0224*/ 	.word	index@(.nv.constant0.Order1_yminus)
        /*0228*/ 	.short	0x0380
        /*022a*/ 	.short	0x00b8


	//----- nvinfo : EIATTR_SW_WAR
	.align		4
.L_333:
        /*022c*/ 	.byte	0x04, 0x36
        /*022e*/ 	.short	(.L_335 - .L_334)
.L_334:
        /*0230*/ 	.word	0x00000008
.L_335:


//--------------------- .nv.info.Order1_xplus     --------------------------
	.section	.nv.info.Order1_xplus,"",@"SHT_CUDA_INFO"
	.sectionflags	@""
	.align	4


	//----- nvinfo : EIATTR_CUDA_API_VERSION
	.align		4
        /*0000*/ 	.byte	0x04, 0x37
        /*0002*/ 	.short	(.L_337 - .L_336)
.L_336:
        /*0004*/ 	.word	0x00000082


	//----- nvinfo : EIATTR_KPARAM_INFO
	.align		4
.L_337:
        /*0008*/ 	.byte	0x04, 0x17
        /*000a*/ 	.short	(.L_339 - .L_338)
.L_338:
        /*000c*/ 	.word	0x00000000
        /*0010*/ 	.short	0x001e
        /*0012*/ 	.short	0x00b4
        /*0014*/ 	.byte	0x00, 0xf0, 0x11, 0x00


	//----- nvinfo : EIATTR_KPARAM_INFO
	.align		4
.L_339:
        /*0018*/ 	.byte	0x04, 0x17
        /*001a*/ 	.short	(.L_341 - .L_340)
.L_340:
        /*001c*/ 	.word	0x00000000
        /*0020*/ 	.short	0x001d
        /*0022*/ 	.short	0x00b0
        /*0024*/ 	.byte	0x00, 0xf0, 0x11, 0x00


	//----- nvinfo : EIATTR_KPARAM_INFO
	.align		4
.L_341:
        /*0028*/ 	.byte	0x04, 0x17
        /*002a*/ 	.short	(.L_343 - .L_342)
.L_342:
        /*002c*/ 	.word	0x00000000
        /*0030*/ 	.short	0x001c
        /*0032*/ 	.short	0x00ac
        /*0034*/ 	.byte	0x00, 0xf0, 0x11, 0x00


	//----- nvinfo : EIATTR_KPARAM_INFO
	.align		4
.L_343:
        /*0038*/ 	.byte	0x04, 0x17
        /*003a*/ 	.short	(.L_345 - .L_344)
.L_344:
        /*003c*/ 	.word	0x00000000
        /*0040*/ 	.short	0x001b
        /*0042*/ 	.short	0x00a8
        /*0044*/ 	.byte	0x00, 0xf0, 0x11, 0x00


	//----- nvinfo : EIATTR_KPARAM_INFO
	.align		4
.L_345:
        /*0048*/ 	.byte	0x04, 0x17
        /*004a*/ 	.short	(.L_347 - .L_346)
.L_346:
        /*004c*/ 	.word	0x00000000
        /*0050*/ 	.short	0x001a
        /*0052*/ 	.short	0x00a0
        /*0054*/ 	.byte	0x00, 0xf5, 0x21, 0x00


	//----- nvinfo : EIATTR_KPARAM_INFO
	.align		4
.L_347:
        /*0058*/ 	.byte	0x04, 0x17
        /*005a*/ 	.short	(.L_349 - .L_348)
.L_348:
        /*005c*/ 	.word	0x00000000
        /*0060*/ 	.short	0x0019
        /*0062*/ 	.short	0x0098
        /*0064*/ 	.byte	0x00, 0xf0, 0x11, 0x00


	//----- nvinfo : EIATTR_KPARAM_INFO
	.align		4
.L_349:
        /*0068*/ 	.byte	0x04, 0x17
        /*006a*/ 	.short	(.L_351 - .L_350)
.L_350:
        /*006c*/ 	.word	0x00000000
        /*0070*/ 	.short	0x0018
        /*0072*/ 	.short	0x0090
        /*0074*/ 	.byte	0x00, 0xf5, 0x21, 0x00


	//----- nvinfo : EIATTR_KPARAM_INFO
	.align		4
.L_351:
        /*0078*/ 	.byte	0x04, 0x17
        /*007a*/ 	.short	(.L_353 - .L_352)
.L_352:
        /*007c*/ 	.word	0x00000000
        /*0080*/ 	.short	0x0017
        /*0082*/ 	.short	0x0088
        /*0084*/ 	.byte	0x00, 0xf5, 0x21, 0x00


	//----- nvinfo : EIATTR_KPARAM_INFO
	.align		4
.L_353:
        /*0088*/ 	.byte	0x04, 0x17
        /*008a*/ 	.short	(.L_355 - .L_354)
.L_354:
        /*008c*/ 	.word	0x00000000
        /*0090*/ 	.short	0x0016
        /*0092*/ 	.short	0x0080
        /*0094*/ 	.byte	0x00, 0xf5, 0x21, 0x00


	//----- nvinfo : EIATTR_KPARAM_INFO
	.align		4
.L_355:
        /*0098*/ 	.byte	0x04, 0x17
        /*009a*/ 	.short	(.L_357 - .L_356)
.L_356:
        /*009c*/ 	.word	0x00000000
        /*00a0*/ 	.short	0x0015
        /*00a2*/ 	.short	0x0078
        /*00a4*/ 	.byte	0x00, 0xf5, 0x21, 0x00


	//----- nvinfo : EIATTR_KPARAM_INFO
	.align		4
.L_357:
        /*00a8*/ 	.byte	0x04, 0x17
        /*00aa*/ 	.short	(.L_359 - .L_358)
.L_358:
        /*00ac*/ 	.word	0x00000000
        /*00b0*/ 	.short	0x0014
        /*00b2*/ 	.short	0x0070
        /*00b4*/ 	.byte	0x00, 0xf5, 0x21, 0x00


	//----- nvinfo : EIATTR_KPARAM_INFO
	.align		4
.L_359:
        /*00b8*/ 	.byte	0x04, 0x17
        /*00ba*/ 	.short	(.L_361 - .L_360)
.L_360:
        /*00bc*/ 	.word	0x00000000
        /*00c0*/ 	.short	0x0013
        /*00c2*/ 	.short	0x0068
        /*00c4*/ 	.byte	0x00, 0xf5, 0x21, 0x00


	//----- nvinfo : EIATTR_KPARAM_INFO
	.align		4
.L_361:
        /*00c8*/ 	.byte	0x04, 0x17
        /*00ca*/ 	.short	(.L_363 - .L_362)
.L_362:
        /*00cc*/ 	.word	0x00000000
        /*00d0*/ 	.short	0x0012
        /*00d2*/ 	.short	0x0060
        /*00d4*/ 	.byte	0x00, 0xf5, 0x21, 0x00


	//----- nvinfo : EIATTR_KPARAM_INFO
	.align		4
.L_363:
        /*00d8*/ 	.byte	0x04, 0x17
        /*00da*/ 	.short	(.L_365 - .L_364)
.L_364:
        /*00dc*/ 	.word	0x00000000
        /*00e0*/ 	.short	0x0011
        /*00e2*/ 	.short	0x0058
        /*00e4*/ 	.byte	0x00, 0xf5, 0x21, 0x00


	//----- nvinfo : EIATTR_KPARAM_INFO
	.align		4
.L_365:
        /*00e8*/ 	.byte	0x04, 0x17
        /*00ea*/ 	.short	(.L_367 - .L_366)
.L_366:
        /*00ec*/ 	.word	0x00000000
        /*00f0*/ 	.short	0x0010
        /*00f2*/ 	.short	0x0050
        /*00f4*/ 	.byte	0x00, 0xf5, 0x21, 0x00


	//----- nvinfo : EIATTR_KPARAM_INFO
	.align		4
.L_367:
        /*00f8*/ 	.byte	0x04, 0x17
        /*00fa*/ 	.short	(.L_369 - .L_368)
.L_368:
        /*00fc*/ 	.word	0x00000000
        /*0100*/ 	.short	0x000f
        /*0102*/ 	.short	0x0048
        /*0104*/ 	.byte	0x00, 0xf5, 0x21, 0x00


	//----- nvinfo : EIATTR_KPARAM_INFO
	.align		4
.L_369:
        /*0108*/ 	.byte	0x04, 0x17
        /*010a*/ 	.short	(.L_371 - .L_370)
.L_370:
        /*010c*/ 	.word	0x00000000
        /*0110*/ 	.short	0x000e
        /*0112*/ 	.short	0x0040
        /*0114*/ 	.byte	0x00, 0xf5, 0x21, 0x00


	//----- nvinfo : EIATTR_KPARAM_INFO
	.align		4
.L_371:
        /*0118*/ 	.byte	0x04, 0x17
        /*011a*/ 	.short	(.L_373 - .L_372)
.L_372:
        /*011c*/ 	.word	0x00000000
        /*0120*/ 	.short	0x000d
        /*0122*/ 	.short	0x0038
        /*0124*/ 	.byte	0x00, 0xf5, 0x21, 0x00


	//----- nvinfo : EIATTR_KPARAM_INFO
	.align		4
.L_373:
        /*0128*/ 	.byte	0x04, 0x17
        /*012a*/ 	.short	(.L_375 - .L_374)
.L_374:
        /*012c*/ 	.word	0x00000000
        /*0130*/ 	.short	0x000c
        /*0132*/ 	.short	0x0030
        /*0134*/ 	.byte	0x00, 0xf0, 0x11, 0x00


	//----- nvinfo : EIATTR_KPARAM_INFO
	.align		4
.L_375:
        /*0138*/ 	.byte	0x04, 0x17
        /*013a*/ 	.short	(.L_377 - .L_376)
.L_376:
        /*013c*/ 	.word	0x00000000
        /*0140*/ 	.short	0x000b
        /*0142*/ 	.short	0x002c
        /*0144*/ 	.byte	0x00, 0xf0, 0x11, 0x00


	//----- nvinfo : EIATTR_KPARAM_INFO
	.align		4
.L_377:
        /*0148*/ 	.byte	0x04, 0x17
        /*014a*/ 	.short	(.L_379 - .L_378)
.L_378:
        /*014c*/ 	.word	0x00000000
        /*0150*/ 	.short	0x000a
        /*0152*/ 	.short	0x0028
        /*0154*/ 	.byte	0x00, 0xf0, 0x11, 0x00


	//----- nvinfo : EIATTR_KPARAM_INFO
	.align		4
.L_379:
        /*0158*/ 	.byte	0x04, 0x17
        /*015a*/ 	.short	(.L_381 - .L_380)
.L_380:
        /*015c*/ 	.word	0x00000000
        /*0160*/ 	.short	0x0009
        /*0162*/ 	.short	0x0024
        /*0164*/ 	.byte	0x00, 0xf0, 0x11, 0x00


	//----- nvinfo : EIATTR_KPARAM_INFO
	.align		4
.L_381:
        /*0168*/ 	.byte	0x04, 0x17
        /*016a*/ 	.short	(.L_383 - .L_382)
.L_382:
        /*016c*/ 	.word	0x00000000
        /*0170*/ 	.short	0x0008
        /*0172*/ 	.short	0x0020
        /*0174*/ 	.byte	0x00, 0xf0, 0x11, 0x00


	//----- nvinfo : EIATTR_KPARAM_INFO
	.align		4
.L_383:
        /*0178*/ 	.byte	0x04, 0x17
        /*017a*/ 	.short	(.L_385 - .L_384)
.L_384:
        /*017c*/ 	.word	0x00000000
        /*0180*/ 	.short	0x0007
        /*0182*/ 	.short	0x001c
        /*0184*/ 	.byte	0x00, 0xf0, 0x11, 0x00


	//----- nvinfo : EIATTR_KPARAM_INFO
	.align		4
.L_385:
        /*0188*/ 	.byte	0x04, 0x17
        /*018a*/ 	.short	(.L_387 - .L_386)
.L_386:
        /*018c*/ 	.word	0x00000000
        /*0190*/ 	.short	0x0006
        /*0192*/ 	.short	0x0018
        /*0194*/ 	.byte	0x00, 0xf0, 0x11, 0x00


	//----- nvinfo : EIATTR_KPARAM_INFO
	.align		4
.L_387:
        /*0198*/ 	.byte	0x04, 0x17
        /*019a*/ 	.short	(.L_389 - .L_388)
.L_388:
        /*019c*/ 	.word	0x00000000
        /*01a0*/ 	.short	0x0005
        /*01a2*/ 	.short	0x0014
        /*01a4*/ 	.byte	0x00, 0xf0, 0x11, 0x00


	//----- nvinfo : EIATTR_KPARAM_INFO
	.align		4
.L_389:
        /*01a8*/ 	.byte	0x04, 0x17
        /*01aa*/ 	.short	(.L_391 - .L_390)
.L_390:
        /*01ac*/ 	.word	0x00000000
        /*01b0*/ 	.short	0x0004
        /*01b2*/ 	.short	0x0010
        /*01b4*/ 	.byte	0x00, 0xf0, 0x11, 0x00


	//----- nvinfo : EIATTR_KPARAM_INFO
	.align		4
.L_391:
        /*01b8*/ 	.byte	0x04, 0x17
        /*01ba*/ 	.short	(.L_393 - .L_392)
.L_392:
        /*01bc*/ 	.word	0x00000000
        /*01c0*/ 	.short	0x0003
        /*01c2*/ 	.short	0x000c
        /*01c4*/ 	.byte	0x00, 0xf0, 0x11, 0x00


	//----- nvinfo : EIATTR_KPARAM_INFO
	.align		4
.L_393:
        /*01c8*/ 	.byte	0x04, 0x17
        /*01ca*/ 	.short	(.L_395 - .L_394)
.L_394:
        /*01cc*/ 	.word	0x00000000
        /*01d0*/ 	.short	0x0002
        /*01d2*/ 	.short	0x0008
        /*01d4*/ 	.byte	0x00, 0xf0, 0x11, 0x00


	//----- nvinfo : EIATTR_KPARAM_INFO
	.align		4
.L_395:
        /*01d8*/ 	.byte	0x04, 0x17
        /*01da*/ 	.short	(.L_397 - .L_396)
.L_396:
        /*01dc*/ 	.word	0x00000000
        /*01e0*/ 	.short	0x0001
        /*01e2*/ 	.short	0x0004
        /*01e4*/ 	.byte	0x00, 0xf0, 0x11, 0x00


	//----- nvinfo : EIATTR_KPARAM_INFO
	.align		4
.L_397:
        /*01e8*/ 	.byte	0x04, 0x17
        /*01ea*/ 	.short	(.L_399 - .L_398)
.L_398:
        /*01ec*/ 	.word	0x00000000
        /*01f0*/ 	.short	0x0000
        /*01f2*/ 	.short	0x0000
        /*01f4*/ 	.byte	0x00, 0xf0, 0x11, 0x00


	//----- nvinfo : EIATTR_SPARSE_MMA_MASK
	.align		4
.L_399:
        /*01f8*/ 	.byte	0x03, 0x50
        /*01fa*/ 	.short	0x0000


	//----- nvinfo : EIATTR_MAXREG_COUNT
	.align		4
        /*01fc*/ 	.byte	0x03, 0x1b
        /*01fe*/ 	.short	0x00ff


	//----- nvinfo : EIATTR_MERCURY_ISA_VERSION
	.align		4
        /*0200*/ 	.byte	0x03, 0x5f
        /*0202*/ 	.short	0x0101


	//----- nvinfo : EIATTR_VRC_CTA_INIT_COUNT
	.align		4
        /*0204*/ 	.byte	0x02, 0x4a
	.zero		1
	.zero		1


	//----- nvinfo : EIATTR_EXIT_INSTR_OFFSETS
	.align		4
        /*0208*/ 	.byte	0x04, 0x1c
        /*020a*/ 	.short	(.L_401 - .L_400)


	//   ....[0]....
.L_400:
        /*020c*/ 	.word	0x00001080


	//   ....[1]....
        /*0210*/ 	.word	0x00001520


	//----- nvinfo : EIATTR_CRS_STACK_SIZE
	.align		4
.L_401:
        /*0214*/ 	.byte	0x04, 0x1e
        /*0216*/ 	.short	(.L_403 - .L_402)
.L_402:
        /*0218*/ 	.word	0x00000000


	//----- nvinfo : EIATTR_CBANK_PARAM_SIZE
	.align		4
.L_403:
        /*021c*/ 	.byte	0x03, 0x19
        /*021e*/ 	.short	0x00b8


	//----- nvinfo : EIATTR_PARAM_CBANK
	.align		4
        /*0220*/ 	.byte	0x04, 0x0a
        /*0222*/ 	.short	(.L_405 - .L_404)
	.align		4
.L_404:
        /*0224*/ 	.word	index@(.nv.constant0.Order1_xplus)
        /*0228*/ 	.short	0x0380
        /*022a*/ 	.short	0x00b8


	//----- nvinfo : EIATTR_SW_WAR
	.align		4
.L_405:
        /*022c*/ 	.byte	0x04, 0x36
        /*022e*/ 	.short	(.L_407 - .L_406)
.L_406:
        /*0230*/ 	.word	0x00000008
.L_407:


//--------------------- .nv.info.Order1_xminus    --------------------------
	.section	.nv.info.Order1_xminus,"",@"SHT_CUDA_INFO"
	.sectionflags	@""
	.align	4


	//----- nvinfo : EIATTR_CUDA_API_VERSION
	.align		4
        /*0000*/ 	.byte	0x04, 0x37
        /*0002*/ 	.short	(.L_409 - .L_408)
.L_408:
        /*0004*/ 	.word	0x00000082


	//----- nvinfo : EIATTR_KPARAM_INFO
	.align		4
.L_409:
        /*0008*/ 	.byte	0x04, 0x17
        /*000a*/ 	.short	(.L_411 - .L_410)
.L_410:
        /*000c*/ 	.word	0x00000000
        /*0010*/ 	.short	0x001e
        /*0012*/ 	.short	0x00b4
        /*0014*/ 	.byte	0x00, 0xf0, 0x11, 0x00


	//----- nvinfo : EIATTR_KPARAM_INFO
	.align		4
.L_411:
        /*0018*/ 	.byte	0x04, 0x17
        /*001a*/ 	.short	(.L_413 - .L_412)
.L_412:
        /*001c*/ 	.word	0x00000000
        /*0020*/ 	.short	0x001d
        /*0022*/ 	.short	0x00b0
        /*0024*/ 	.byte	0x00, 0xf0, 0x11, 0x00


	//----- nvinfo : EIATTR_KPARAM_INFO
	.align		4
.L_413:
        /*0028*/ 	.byte	0x04, 0x17
        /*002a*/ 	.short	(.L_415 - .L_414)
.L_414:
        /*002c*/ 	.word	0x00000000
        /*0030*/ 	.short	0x001c
        /*0032*/ 	.short	0x00ac
        /*0034*/ 	.byte	0x00, 0xf0, 0x11, 0x00


	//----- nvinfo : EIATTR_KPARAM_INFO
	.align		4
.L_415:
        /*0038*/ 	.byte	0x04, 0x17
        /*003a*/ 	.short	(.L_417 - .L_416)
.L_416:
        /*003c*/ 	.word	0x00000000
        /*0040*/ 	.short	0x001b
        /*0042*/ 	.short	0x00a8
        /*0044*/ 	.byte	0x00, 0xf0, 0x11, 0x00


	//----- nvinfo : EIATTR_KPARAM_INFO
	.align		4
.L_417:
        /*0048*/ 	.byte	0x04, 0x17
        /*004a*/ 	.short	(.L_419 - .L_418)
.L_418:
        /*004c*/ 	.word	0x00000000
        /*0050*/ 	.short	0x001a
        /*0052*/ 	.short	0x00a0
        /*0054*/ 	.byte	0x00, 0xf5, 0x21, 0x00


	//----- nvinfo : EIATTR_KPARAM_INFO
	.align		4
.L_419:
        /*0058*/ 	.byte	0x04, 0x17
        /*005a*/ 	.short	(.L_421 - .L_420)
.L_420:
        /*005c*/ 	.word	0x00000000
        /*0060*/ 	.short	0x0019
        /*0062*/ 	.short	0x0098
        /*0064*/ 	.byte	0x00, 0xf0, 0x11, 0x00


	//----- nvinfo : EIATTR_KPARAM_INFO
	.align		4
.L_421:
        /*0068*/ 	.byte	0x04, 0x17
        /*006a*/ 	.short	(.L_423 - .L_422)
.L_422:
        /*006c*/ 	.word	0x00000000
        /*0070*/ 	.short	0x0018
        /*0072*/ 	.short	0x0090
        /*0074*/ 	.byte	0x00, 0xf5, 0x21, 0x00


	//----- nvinfo : EIATTR_KPARAM_INFO
	.align		4
.L_423:
        /*0078*/ 	.byte	0x04, 0x17
        /*007a*/ 	.short	(.L_425 - .L_424)
.L_424:
        /*007c*/ 	.word	0x00000000
        /*0080*/ 	.short	0x0017
        /*0082*/ 	.short	0x0088
        /*0084*/ 	.byte	0x00, 0xf5, 0x21, 0x00


	//----- nvinfo : EIATTR_KPARAM_INFO
	.align		4
.L_425:
        /*0088*/ 	.byte	0x04, 0x17
        /*008a*/ 	.short	(.L_427 - .L_426)
.L_426:
        /*008c*/ 	.word	0x00000000
        /*0090*/ 	.short	0x0016
        /*0092*/ 	.short	0x0080
        /*0094*/ 	.byte	0x00, 0xf5, 0x21, 0x00


	//----- nvinfo : EIATTR_KPARAM_INFO
	.align		4
.L_427:
        /*0098*/ 	.byte	0x04, 0x17
        /*009a*/ 	.short	(.L_429 - .L_428)
.L_428:
        /*009c*/ 	.word	0x00000000
        /*00a0*/ 	.short	0x0015
        /*00a2*/ 	.short	0x0078
        /*00a4*/ 	.byte	0x00, 0xf5, 0x21, 0x00


	//----- nvinfo : EIATTR_KPARAM_INFO
	.align		4
.L_429:
        /*00a8*/ 	.byte	0x04, 0x17
        /*00aa*/ 	.short	(.L_431 - .L_430)
.L_430:
        /*00ac*/ 	.word	0x00000000
        /*00b0*/ 	.short	0x0014
        /*00b2*/ 	.short	0x0070
        /*00b4*/ 	.byte	0x00, 0xf5, 0x21, 0x00


	//----- nvinfo : EIATTR_KPARAM_INFO
	.align		4
.L_431:
        /*00b8*/ 	.byte	0x04, 0x17
        /*00ba*/ 	.short	(.L_433 - .L_432)
.L_432:
        /*00bc*/ 	.word	0x00000000
        /*00c0*/ 	.short	0x0013
        /*00c2*/ 	.short	0x0068
        /*00c4*/ 	.byte	0x00, 0xf5, 0x21, 0x00


	//----- nvinfo : EIATTR_KPARAM_INFO
	.align		4
.L_433:
        /*00c8*/ 	.byte	0x04, 0x17
        /*00ca*/ 	.short	(.L_435 - .L_434)
.L_434:
        /*00cc*/ 	.word	0x00000000
        /*00d0*/ 	.short	0x0012
        /*00d2*/ 	.short	0x0060
        /*00d4*/ 	.byte	0x00, 0xf5, 0x21, 0x00


	//----- nvinfo : EIATTR_KPARAM_INFO
	.align		4
.L_435:
        /*00d8*/ 	.byte	0x04, 0x17
        /*00da*/ 	.short	(.L_437 - .L_436)
.L_436:
        /*00dc*/ 	.word	0x00000000
        /*00e0*/ 	.short	0x0011
        /*00e2*/ 	.short	0x0058
        /*00e4*/ 	.byte	0x00, 0xf5, 0x21, 0x00


	//----- nvinfo : EIATTR_KPARAM_INFO
	.align		4
.L_437:
        /*00e8*/ 	.byte	0x04, 0x17
        /*00ea*/ 	.short	(.L_439 - .L_438)
.L_438:
        /*00ec*/ 	.word	0x00000000
        /*00f0*/ 	.short	0x0010
        /*00f2*/ 	.short	0x0050
        /*00f4*/ 	.byte	0x00, 0xf5, 0x21, 0x00


	//----- nvinfo : EIATTR_KPARAM_INFO
	.align		4
.L_439:
        /*00f8*/ 	.byte	0x04, 0x17
        /*00fa*/ 	.short	(.L_441 - .L_440)
.L_440:
        /*00fc*/ 	.word	0x00000000
        /*0100*/ 	.short	0x000f
        /*0102*/ 	.short	0x0048
        /*0104*/ 	.byte	0x00, 0xf5, 0x21, 0x00


	//----- nvinfo : EIATTR_KPARAM_INFO
	.align		4
.L_441:
        /*0108*/ 	.byte	0x04, 0x17
        /*010a*/ 	.short	(.L_443 - .L_442)
.L_442:
        /*010c*/ 	.word	0x00000000
        /*0110*/ 	.short	0x000e
        /*0112*/ 	.short	0x0040
        /*0114*/ 	.byte	0x00, 0xf5, 0x21, 0x00


	//----- nvinfo : EIATTR_KPARAM_INFO
	.align		4
.L_443:
        /*0118*/ 	.byte	0x04, 0x17
        /*011a*/ 	.short	(.L_445 - .L_444)
.L_444:
        /*011c*/ 	.word	0x00000000
        /*0120*/ 	.short	0x000d
        /*0122*/ 	.short	0x0038
        /*0124*/ 	.byte	0x00, 0xf5, 0x21, 0x00


	//----- nvinfo : EIATTR_KPARAM_INFO
	.align		4
.L_445:
        /*0128*/ 	.byte	0x04, 0x17
        /*012a*/ 	.short	(.L_447 - .L_446)
.L_446:
        /*012c*/ 	.word	0x00000000
        /*0130*/ 	.short	0x000c
        /*0132*/ 	.short	0x0030
        /*0134*/ 	.byte	0x00, 0xf0, 0x11, 0x00


	//----- nvinfo : EIATTR_KPARAM_INFO
	.align		4
.L_447:
        /*0138*/ 	.byte	0x04, 0x17
        /*013a*/ 	.short	(.L_449 - .L_448)
.L_448:
        /*013c*/ 	.word	0x00000000
        /*0140*/ 	.short	0x000b
        /*0142*/ 	.short	0x002c
        /*0144*/ 	.byte	0x00, 0xf0, 0x11, 0x00


	//----- nvinfo : EIATTR_KPARAM_INFO
	.align		4
.L_449:
        /*0148*/ 	.byte	0x04, 0x17
        /*014a*/ 	.short	(.L_451 - .L_450)
.L_450:
        /*014c*/ 	.word	0x00000000
        /*0150*/ 	.short	0x000a
        /*0152*/ 	.short	0x0028
        /*0154*/ 	.byte	0x00, 0xf0, 0x11, 0x00


	//----- nvinfo : EIATTR_KPARAM_INFO
	.align		4
.L_451:
        /*0158*/ 	.byte	0x04, 0x17
        /*015a*/ 	.short	(.L_453 - .L_452)
.L_452:
        /*015c*/ 	.word	0x00000000
        /*0160*/ 	.short	0x0009
        /*0162*/ 	.short	0x0024
        /*0164*/ 	.byte	0x00, 0xf0, 0x11, 0x00


	//----- nvinfo : EIATTR_KPARAM_INFO
	.align		4
.L_453:
        /*0168*/ 	.byte	0x04, 0x17
        /*016a*/ 	.short	(.L_455 - .L_454)
.L_454:
        /*016c*/ 	.word	0x00000000
        /*0170*/ 	.short	0x0008
        /*0172*/ 	.short	0x0020
        /*0174*/ 	.byte	0x00, 0xf0, 0x11, 0x00


	//----- nvinfo : EIATTR_KPARAM_INFO
	.align		4
.L_455:
        /*0178*/ 	.byte	0x04, 0x17
        /*017a*/ 	.short	(.L_457 - .L_456)
.L_456:
        /*017c*/ 	.word	0x00000000
        /*0180*/ 	.short	0x0007
        /*0182*/ 	.short	0x001c
        /*0184*/ 	.byte	0x00, 0xf0, 0x11, 0x00


	//----- nvinfo : EIATTR_KPARAM_INFO
	.align		4
.L_457:
        /*0188*/ 	.byte	0x04, 0x17
        /*018a*/ 	.short	(.L_459 - .L_458)
.L_458:
        /*018c*/ 	.word	0x00000000
        /*0190*/ 	.short	0x0006
        /*0192*/ 	.short	0x0018
        /*0194*/ 	.byte	0x00, 0xf0, 0x11, 0x00


	//----- nvinfo : EIATTR_KPARAM_INFO
	.align		4
.L_459:
        /*0198*/ 	.byte	0x04, 0x17
        /*019a*/ 	.short	(.L_461 - .L_460)
.L_460:
        /*019c*/ 	.word	0x00000000
        /*01a0*/ 	.short	0x0005
        /*01a2*/ 	.short	0x0014
        /*01a4*/ 	.byte	0x00, 0xf0, 0x11, 0x00


	//----- nvinfo : EIATTR_KPARAM_INFO
	.align		4
.L_461:
        /*01a8*/ 	.byte	0x04, 0x17
        /*01aa*/ 	.short	(.L_463 - .L_462)
.L_462:
        /*01ac*/ 	.word	0x00000000
        /*01b0*/ 	.short	0x0004
        /*01b2*/ 	.short	0x0010
        /*01b4*/ 	.byte	0x00, 0xf0, 0x11, 0x00


	//----- nvinfo : EIATTR_KPARAM_INFO
	.align		4
.L_463:
        /*01b8*/ 	.byte	0x04, 0x17
        /*01ba*/ 	.short	(.L_465 - .L_464)
.L_464:
        /*01bc*/ 	.word	0x00000000
        /*01c0*/ 	.short	0x0003
        /*01c2*/ 	.short	0x000c
        /*01c4*/ 	.byte	0x00, 0xf0, 0x11, 0x00


	//----- nvinfo : EIATTR_KPARAM_INFO
	.align		4
.L_465:
        /*01c8*/ 	.byte	0x04, 0x17
        /*01ca*/ 	.short	(.L_467 - .L_466)
.L_466:
        /*01cc*/ 	.word	0x00000000
        /*01d0*/ 	.short	0x0002
        /*01d2*/ 	.short	0x0008
        /*01d4*/ 	.byte	0x00, 0xf0, 0x11, 0x00


	//----- nvinfo : EIATTR_KPARAM_INFO
	.align		4
.L_467:
        /*01d8*/ 	.byte	0x04, 0x17
        /*01da*/ 	.short	(.L_469 - .L_468)
.L_468:
        /*01dc*/ 	.word	0x00000000
        /*01e0*/ 	.short	0x0001
        /*01e2*/ 	.short	0x0004
        /*01e4*/ 	.byte	0x00, 0xf0, 0x11, 0x00


	//----- nvinfo : EIATTR_KPARAM_INFO
	.align		4
.L_469:
        /*01e8*/ 	.byte	0x04, 0x17
        /*01ea*/ 	.short	(.L_471 - .L_470)
.L_470:
        /*01ec*/ 	.word	0x00000000
        /*01f0*/ 	.short	0x0000
        /*01f2*/ 	.short	0x0000
        /*01f4*/ 	.byte	0x00, 0xf0, 0x11, 0x00


	//----- nvinfo : EIATTR_SPARSE_MMA_MASK
	.align		4
.L_471:
        /*01f8*/ 	.byte	0x03, 0x50
        /*01fa*/ 	.short	0x0000


	//----- nvinfo : EIATTR_MAXREG_COUNT
	.align		4
        /*01fc*/ 	.byte	0x03, 0x1b
        /*01fe*/ 	.short	0x00ff


	//----- nvinfo : EIATTR_MERCURY_ISA_VERSION
	.align		4
        /*0200*/ 	.byte	0x03, 0x5f
        /*0202*/ 	.short	0x0101


	//----- nvinfo : EIATTR_VRC_CTA_INIT_COUNT
	.align		4
        /*0204*/ 	.byte	0x02, 0x4a
	.zero		1
	.zero		1


	//----- nvinfo : EIATTR_EXIT_INSTR_OFFSETS
	.align		4
        /*0208*/ 	.byte	0x04, 0x1c
        /*020a*/ 	.short	(.L_473 - .L_472)


	//   ....[0]....
.L_472:
        /*020c*/ 	.word	0x00001080


	//   ....[1]....
        /*0210*/ 	.word	0x00001520


	//----- nvinfo : EIATTR_CRS_STACK_SIZE
	.align		4
.L_473:
        /*0214*/ 	.byte	0x04, 0x1e
        /*0216*/ 	.short	(.L_475 - .L_474)
.L_474:
        /*0218*/ 	.word	0x00000000


	//----- nvinfo : EIATTR_CBANK_PARAM_SIZE
	.align		4
.L_475:
        /*021c*/ 	.byte	0x03, 0x19
        /*021e*/ 	.short	0x00b8


	//----- nvinfo : EIATTR_PARAM_CBANK
	.align		4
        /*0220*/ 	.byte	0x04, 0x0a
        /*0222*/ 	.short	(.L_477 - .L_476)
	.align		4
.L_476:
        /*0224*/ 	.word	index@(.nv.constant0.Order1_xminus)
        /*0228*/ 	.short	0x0380
        /*022a*/ 	.short	0x00b8


	//----- nvinfo : EIATTR_SW_WAR
	.align		4
.L_477:
        /*022c*/ 	.byte	0x04, 0x36
        /*022e*/ 	.short	(.L_479 - .L_478)
.L_478:
        /*0230*/ 	.word	0x00000008
.L_479:


//--------------------- .nv.callgraph             --------------------------
	.section	.nv.callgraph,"",@"SHT_CUDA_CALLGRAPH"
	.align	4
	.sectionentsize	8
	.align		4
        /*0000*/ 	.word	0x00000000
	.align		4
        /*0004*/ 	.word	0xffffffff
	.align		4
        /*0008*/ 	.word	0x00000000
	.align		4
        /*000c*/ 	.word	0xfffffffe
	.align		4
        /*0010*/ 	.word	0x00000000
	.align		4
        /*0014*/ 	.word	0xfffffffd
	.align		4
        /*0018*/ 	.word	0x00000000
	.align		4
        /*001c*/ 	.word	0xfffffffc


//--------------------- .text.Order1_zplus        --------------------------
	.section	.text.Order1_zplus,"ax",@progbits
	.align	128
        .global         Order1_zplus
        .type           Order1_zplus,@function
        .size           Order1_zplus,(.L_x_108 - Order1_zplus)
        .other          Order1_zplus,@"STO_CUDA_ENTRY STV_DEFAULT"
Order1_zplus:
.text.Order1_zplus:
[----:B------:R-:W-:Y:S08]  /*0000*/  LDC R1, c[0x0][0x37c] ;  /* 0x0000df00ff017b82 */ /* 0x000ff00000000800 */
[----:B------:R-:W0:Y:S01]  /*0010*/  LDC R19, c[0x0][0x3a0] ;  /* 0x0000e800ff137b82 */ /* 0x000e220000000800 */
[----:B------:R-:W1:Y:S01]  /*0020*/  LDCU.64 UR4, c[0x0][0x398] ;  /* 0x00007300ff0477ac */ /* 0x000e620008000a00 */
[----:B------:R-:W2:Y:S01]  /*0030*/  S2R R17, SR_TID.X ;  /* 0x0000000000117919 */ /* 0x000ea20000002100 */
[----:B------:R-:W-:Y:S01]  /*0040*/  BSSY.RECONVERGENT B0, `(.L_x_0) ;  /* 0x00000f6000007945 */ /* 0x000fe20003800200 */
[----:B------:R-:W3:Y:S04]  /*0050*/  LDCU UR6, c[0x0][0x3a4] ;  /* 0x00007480ff0677ac */ /* 0x000ee80008000800 */
[----:B------:R-:W3:Y:S01]  /*0060*/  LDC.64 R14, c[0x0][0x3a8] ;  /* 0x0000ea00ff0e7b82 */ /* 0x000ee20000000a00 */
[----:B------:R-:W4:Y:S01]  /*0070*/  LDCU.128 UR12, c[0x0][0x380] ;  /* 0x00007000ff0c77ac */ /* 0x000f220008000c00 */
[----:B------:R-:W5:Y:S06]  /*0080*/  LDCU UR7, c[0x0][0x434] ;  /* 0x00008680ff0777ac */ /* 0x000f6c0008000800 */
[----:B------:R-:W2:Y:S01]  /*0090*/  LDC R8, c[0x0][0x360] ;  /* 0x0000d800ff087b82 */ /* 0x000ea20000000800 */
[----:B------:R-:W5:Y:S01]  /*00a0*/  LDCU.64 UR10, c[0x0][0x390] ;  /* 0x00007200ff0a77ac */ /* 0x000f620008000a00 */
[----:B-1----:R-:W-:Y:S01]  /*00b0*/  UIMAD UR4, UR5, UR4, URZ ;  /* 0x00000004050472a4 */ /* 0x002fe2000f8e02ff */
[----:B------:R-:W1:Y:S05]  /*00c0*/  LDCU.64 UR8, c[0x0][0x358] ;  /* 0x00006b00ff0877ac */ /* 0x000e6a0008000a00 */
[----:B0-----:R-:W-:-:S02]  /*00d0*/  IMAD R11, R19, UR4, RZ ;  /* 0x00000004130b7c24 */ /* 0x001fc4000f8e02ff */
[----:B---3--:R-:W-:-:S03]  /*00e0*/  IMAD R0, R14, UR6, RZ ;  /* 0x000000060e007c24 */ /* 0x008fc6000f8e02ff */
[----:B------:R-:W-:Y:S01]  /*00f0*/  IABS R5, R11 ;  /* 0x0000000b00057213 */ /* 0x000fe20000000000 */
[----:B------:R-:W2:Y:S01]  /*0100*/  S2UR UR4, SR_CTAID.X ;  /* 0x00000000000479c3 */ /* 0x000ea20000002500 */
[-C--:B------:R-:W-:Y:S01]  /*0110*/  IMAD R14, R14, R15.reuse, RZ ;  /* 0x0000000f0e0e7224 */ /* 0x080fe200078e02ff */
[-C--:B------:R-:W-:Y:S01]  /*0120*/  IABS R20, R15.reuse ;  /* 0x0000000f00147213 */ /* 0x080fe20000000000 */
[----:B------:R-:W-:Y:S01]  /*0130*/  IMAD R9, R0, R15, RZ ;  /* 0x0000000f00097224 */ /* 0x000fe200078e02ff */
[----:B------:R-:W0:Y:S01]  /*0140*/  I2F.RP R6, R5 ;  /* 0x0000000500067306 */ /* 0x000e220000209400 */
[----:B------:R-:W-:Y:S01]  /*0150*/  IMAD R0, R19, UR5, RZ ;  /* 0x0000000513007c24 */ /* 0x000fe2000f8e02ff */
[----:B----4-:R-:W-:Y:S02]  /*0160*/  UIADD3 UR5, UPT, UPT, UR15, -UR14, URZ ;  /* 0x8000000e0f057290 */ /* 0x010fe4000fffe0ff */
[----:B------:R-:W-:Y:S01]  /*0170*/  IABS R4, R9 ;  /* 0x0000000900047213 */ /* 0x000fe20000000000 */
[----:B-----5:R-:W-:-:S03]  /*0180*/  UIADD3 UR6, UPT, UPT, UR11, -UR10, URZ ;  /* 0x8000000a0b067290 */ /* 0x020fc6000fffe0ff */
[----:B------:R-:W3:Y:S08]  /*0190*/  I2F.RP R7, R4 ;  /* 0x0000000400077306 */ /* 0x000ef00000209400 */
[----:B0-----:R-:W0:Y:S01]  /*01a0*/  MUFU.RCP R6, R6 ;  /* 0x0000000600067308 */ /* 0x001e220000001000 */
[----:B--2---:R-:W-:Y:S01]  /*01b0*/  IMAD R8, R8, UR4, R17 ;  /* 0x0000000408087c24 */ /* 0x004fe2000f8e0211 */
[----:B------:R-:W-:-:S06]  /*01c0*/  UIADD3 UR4, UPT, UPT, UR13, -UR12, URZ ;  /* 0x8000000c0d047290 */ /* 0x000fcc000fffe0ff */
[----:B---3--:R-:W2:Y:S01]  /*01d0*/  MUFU.RCP R7, R7 ;  /* 0x0000000700077308 */ /* 0x008ea20000001000 */
[----:B------:R-:W-:Y:S01]  /*01e0*/  IABS R18, R8 ;  /* 0x0000000800127213 */ /* 0x000fe20000000000 */
[----:B0-----:R-:W-:Y:S01]  /*01f0*/  VIADD R12, R6, 0xffffffe ;  /* 0x0ffffffe060c7836 */ /* 0x001fe20000000000 */
[----:B------:R-:W-:-:S05]  /*0200*/  IABS R6, R0 ;  /* 0x0000000000067213 */ /* 0x000fca0000000000 */
[----:B------:R0:W3:Y:S01]  /*0210*/  F2I.FTZ.U32.TRUNC.NTZ R13, R12 ;  /* 0x0000000c000d7305 */ /* 0x0000e2000021f000 */
[----:B--2---:R-:W-:Y:S01]  /*0220*/  VIADD R2, R7, 0xffffffe ;  /* 0x0ffffffe07027836 */ /* 0x004fe20000000000 */
[----:B------:R-:W-:-:S06]  /*0230*/  IABS R7, R14 ;  /* 0x0000000e00077213 */ /* 0x000fcc0000000000 */
[----:B------:R2:W4:Y:S01]  /*0240*/  F2I.FTZ.U32.TRUNC.NTZ R3, R2 ;  /* 0x0000000200037305 */ /* 0x000522000021f000 */
[----:B0-----:R-:W-:Y:S01]  /*0250*/  IMAD.MOV.U32 R12, RZ, RZ, RZ ;  /* 0x000000ffff0c7224 */ /* 0x001fe200078e00ff */
[----:B---3--:R-:W-:-:S06]  /*0260*/  IADD3 R16, PT, PT, RZ, -R13, RZ ;  /* 0x8000000dff107210 */ /* 0x008fcc0007ffe0ff */
[----:B------:R-:W0:Y:S01]  /*0270*/  I2F.RP R10, R6 ;  /* 0x00000006000a7306 */ /* 0x000e220000209400 */
[----:B--2---:R-:W-:Y:S01]  /*0280*/  IABS R2, R11 ;  /* 0x0000000b00027213 */ /* 0x004fe20000000000 */
[----:B------:R-:W-:Y:S01]  /*0290*/  IMAD R17, R16, R5, RZ ;  /* 0x0000000510117224 */ /* 0x000fe200078e02ff */
[----:B------:R-:W-:Y:S01]  /*02a0*/  MOV R16, R18 ;  /* 0x0000001200107202 */ /* 0x000fe20000000f00 */
[----:B----4-:R-:W-:Y:S01]  /*02b0*/  IMAD.MOV R21, RZ, RZ, -R3 ;  /* 0x000000ffff157224 */ /* 0x010fe200078e0a03 */
[----:B------:R-:W-:Y:S01]  /*02c0*/  IABS R18, R9 ;  /* 0x0000000900127213 */ /* 0x000fe20000000000 */
[----:B------:R-:W-:Y:S02]  /*02d0*/  IMAD.HI.U32 R17, R13, R17, R12 ;  /* 0x000000110d117227 */ /* 0x000fe400078e000c */
[----:B------:R-:W2:Y:S02]  /*02e0*/  I2F.RP R13, R7 ;  /* 0x00000007000d7306 */ /* 0x000ea40000209400 */
[----:B------:R-:W-:-:S02]  /*02f0*/  IMAD.MOV R12, RZ, RZ, -R2 ;  /* 0x000000ffff0c7224 */ /* 0x000fc400078e0a02 */
[----:B------:R-:W-:Y:S02]  /*0300*/  IMAD R21, R21, R4, RZ ;  /* 0x0000000415157224 */ /* 0x000fe400078e02ff */
[----:B------:R-:W-:Y:S02]  /*0310*/  IMAD.MOV.U32 R2, RZ, RZ, RZ ;  /* 0x000000ffff027224 */ /* 0x000fe400078e00ff */
[----:B------:R-:W-:Y:S01]  /*0320*/  IMAD.HI.U32 R17, R17, R16, RZ ;  /* 0x0000001011117227 */ /* 0x000fe200078e00ff */
[----:B0-----:R-:W0:Y:S03]  /*0330*/  MUFU.RCP R10, R10 ;  /* 0x0000000a000a7308 */ /* 0x001e260000001000 */
[----:B------:R-:W-:Y:S01]  /*0340*/  IMAD.HI.U32 R3, R3, R21, R2 ;  /* 0x0000001503037227 */ /* 0x000fe200078e0002 */
[----:B------:R-:W-:-:S03]  /*0350*/  IADD3 R21, PT, PT, RZ, -R18, RZ ;  /* 0x80000012ff157210 */ /* 0x000fc60007ffe0ff */
[----:B------:R-:W-:Y:S01]  /*0360*/  IMAD.MOV.U32 R2, RZ, RZ, R12 ;  /* 0x000000ffff027224 */ /* 0x000fe200078e000c */
[----:B--2---:R-:W2:Y:S01]  /*0370*/  MUFU.RCP R13, R13 ;  /* 0x0000000d000d7308 */ /* 0x004ea20000001000 */
[----:B------:R-:W-:-:S04]  /*0380*/  IMAD.HI.U32 R12, R3, R16, RZ ;  /* 0x00000010030c7227 */ /* 0x000fc800078e00ff */
[--C-:B------:R-:W-:Y:S02]  /*0390*/  IMAD R2, R17, R2, R16.reuse ;  /* 0x0000000211027224 */ /* 0x100fe400078e0210 */
[----:B------:R-:W-:Y:S01]  /*03a0*/  IMAD R21, R12, R21, R16 ;  /* 0x000000150c157224 */ /* 0x000fe200078e0210 */
[----:B0-----:R-:W-:Y:S02]  /*03b0*/  IADD3 R3, PT, PT, R10, 0xffffffe, RZ ;  /* 0x0ffffffe0a037810 */ /* 0x001fe40007ffe0ff */
[----:B------:R-:W-:Y:S02]  /*03c0*/  ISETP.GT.U32.AND P0, PT, R5, R2, PT ;  /* 0x000000020500720c */ /* 0x000fe40003f04070 */
[----:B------:R-:W-:Y:S02]  /*03d0*/  ISETP.GT.U32.AND P4, PT, R4, R21, PT ;  /* 0x000000150400720c */ /* 0x000fe40003f84070 */
[----:B------:R-:W0:Y:S09]  /*03e0*/  F2I.FTZ.U32.TRUNC.NTZ R3, R3 ;  /* 0x0000000300037305 */ /* 0x000e32000021f000 */
[----:B------:R-:W-:Y:S01]  /*03f0*/  @!P0 IMAD.IADD R2, R2, 0x1, -R5 ;  /* 0x0000000102028824 */ /* 0x000fe200078e0a05 */
[----:B------:R-:W-:Y:S01]  /*0400*/  @!P0 IADD3 R17, PT, PT, R17, 0x1, RZ ;  /* 0x0000000111118810 */ /* 0x000fe20007ffe0ff */
[----:B------:R-:W-:Y:S01]  /*0410*/  @!P4 VIADD R12, R12, 0x1 ;  /* 0x000000010c0cc836 */ /* 0x000fe20000000000 */
[----:B------:R-:W-:-:S02]  /*0420*/  @!P4 IADD3 R21, PT, PT, R21, -R4, RZ ;  /* 0x800000041515c210 */ /* 0x000fc40007ffe0ff */
[----:B------:R-:W-:Y:S01]  /*0430*/  ISETP.GE.U32.AND P5, PT, R2, R5, PT ;  /* 0x000000050200720c */ /* 0x000fe20003fa6070 */
[----:B--2---:R-:W-:Y:S01]  /*0440*/  VIADD R5, R13, 0xffffffe ;  /* 0x0ffffffe0d057836 */ /* 0x004fe20000000000 */
[----:B------:R-:W-:Y:S02]  /*0450*/  LOP3.LUT R2, R8, R11, RZ, 0x3c, !PT ;  /* 0x0000000b08027212 */ /* 0x000fe400078e3cff */
[----:B------:R-:W-:Y:S02]  /*0460*/  ISETP.GE.U32.AND P3, PT, R21, R4, PT ;  /* 0x000000041500720c */ /* 0x000fe40003f66070 */
[----:B------:R-:W-:Y:S01]  /*0470*/  ISETP.GE.AND P2, PT, R2, RZ, PT ;  /* 0x000000ff0200720c */ /* 0x000fe20003f46270 */
[----:B------:R-:W2:Y:S01]  /*0480*/  F2I.FTZ.U32.TRUNC.NTZ R5, R5 ;  /* 0x0000000500057305 */ /* 0x000ea2000021f000 */
[----:B------:R-:W-:Y:S01]  /*0490*/  LOP3.LUT R4, R8, R9, RZ, 0x3c, !PT ;  /* 0x0000000908047212 */ /* 0x000fe200078e3cff */
[----:B------:R-:W-:Y:S01]  /*04a0*/  IMAD.MOV.U32 R2, RZ, RZ, RZ ;  /* 0x000000ffff027224 */ /* 0x000fe200078e00ff */
[----:B------:R-:W-:-:S02]  /*04b0*/  ISETP.NE.AND P0, PT, R11, RZ, PT ;  /* 0x000000ff0b00720c */ /* 0x000fc40003f05270 */
[----:B------:R-:W-:Y:S02]  /*04c0*/  ISETP.GE.AND P1, PT, R4, RZ, PT ;  /* 0x000000ff0400720c */ /* 0x000fe40003f26270 */
[----:B------:R-:W-:Y:S02]  /*04d0*/  ISETP.NE.AND P4, PT, R9, RZ, PT ;  /* 0x000000ff0900720c */ /* 0x000fe40003f85270 */
[----:B------:R-:W-:Y:S01]  /*04e0*/  @P5 IADD3 R17, PT, PT, R17, 0x1, RZ ;  /* 0x0000000111115810 */ /* 0x000fe20007ffe0ff */
[----:B------:R-:W-:Y:S01]  /*04f0*/  @P3 VIADD R12, R12, 0x1 ;  /* 0x000000010c0c3836 */ /* 0x000fe20000000000 */
[----:B0-----:R-:W-:Y:S02]  /*0500*/  IADD3 R13, PT, PT, RZ, -R3, RZ ;  /* 0x80000003ff0d7210 */ /* 0x001fe40007ffe0ff */
[----:B------:R-:W-:Y:S01]  /*0510*/  @!P2 IADD3 R17, PT, PT, -R17, RZ, RZ ;  /* 0x000000ff1111a210 */ /* 0x000fe20007ffe1ff */
[----:B--2---:R-:W-:Y:S02]  /*0520*/  IMAD.MOV R10, RZ, RZ, -R5 ;  /* 0x000000ffff0a7224 */ /* 0x004fe400078e0a05 */
[----:B------:R-:W-:Y:S01]  /*0530*/  @!P0 LOP3.LUT R17, RZ, R11, RZ, 0x33, !PT ;  /* 0x0000000bff118212 */ /* 0x000fe200078e33ff */
[----:B------:R-:W-:-:S02]  /*0540*/  IMAD R13, R13, R6, RZ ;  /* 0x000000060d0d7224 */ /* 0x000fc400078e02ff */
[----:B------:R-:W-:Y:S01]  /*0550*/  @!P1 IMAD.MOV R12, RZ, RZ, -R12 ;  /* 0x000000ffff0c9224 */ /* 0x000fe200078e0a0c */
[----:B------:R-:W-:Y:S01]  /*0560*/  IADD3 R4, PT, PT, -R17, RZ, RZ ;  /* 0x000000ff11047210 */ /* 0x000fe20007ffe1ff */
[----:B------:R-:W-:Y:S01]  /*0570*/  IMAD R23, R10, R7, RZ ;  /* 0x000000070a177224 */ /* 0x000fe200078e02ff */
[----:B------:R-:W-:Y:S01]  /*0580*/  @!P4 LOP3.LUT R12, RZ, R9, RZ, 0x33, !PT ;  /* 0x00000009ff0cc212 */ /* 0x000fe200078e33ff */
[----:B------:R-:W-:Y:S01]  /*0590*/  IMAD.HI.U32 R2, R3, R13, R2 ;  /* 0x0000000d03027227 */ /* 0x000fe200078e0002 */
[----:B------:R-:W-:Y:S02]  /*05a0*/  IABS R13, R14 ;  /* 0x0000000e000d7213 */ /* 0x000fe40000000000 */
[----:B------:R-:W-:Y:S01]  /*05b0*/  IADD3 R21, PT, PT, -R12, RZ, RZ ;  /* 0x000000ff0c157210 */ /* 0x000fe20007ffe1ff */
[----:B------:R-:W-:Y:S02]  /*05c0*/  IMAD R11, R11, R4, R8 ;  /* 0x000000040b0b7224 */ /* 0x000fe400078e0208 */
[----:B------:R-:W-:-:S02]  /*05d0*/  IMAD.MOV.U32 R4, RZ, RZ, RZ ;  /* 0x000000ffff047224 */ /* 0x000fc400078e00ff */
[----:B------:R-:W-:Y:S01]  /*05e0*/  IMAD R21, R9, R21, R8 ;  /* 0x0000001509157224 */ /* 0x000fe200078e0208 */
[----:B------:R-:W-:Y:S01]  /*05f0*/  IABS R3, R11 ;  /* 0x0000000b00037213 */ /* 0x000fe20000000000 */
[----:B------:R-:W-:Y:S01]  /*0600*/  IMAD.HI.U32 R4, R5, R23, R4 ;  /* 0x0000001705047227 */ /* 0x000fe200078e0004 */
[----:B------:R-:W-:Y:S02]  /*0610*/  IABS R5, R0 ;  /* 0x0000000000057213 */ /* 0x000fe40000000000 */
[----:B------:R-:W-:Y:S01]  /*0620*/  IABS R8, R19 ;  /* 0x0000001300087213 */ /* 0x000fe20000000000 */
[----:B------:R-:W-:Y:S01]  /*0630*/  IMAD.HI.U32 R16, R2, R3, RZ ;  /* 0x0000000302107227 */ /* 0x000fe200078e00ff */
[----:B------:R-:W-:Y:S02]  /*0640*/  IADD3 R9, PT, PT, RZ, -R5, RZ ;  /* 0x80000005ff097210 */ /* 0x000fe40007ffe0ff */
[----:B------:R-:W-:Y:S01]  /*0650*/  IABS R10, R21 ;  /* 0x00000015000a7213 */ /* 0x000fe20000000000 */
[----:B------:R-:W0:Y:S01]  /*0660*/  I2F.RP R5, R8 ;  /* 0x0000000800057306 */ /* 0x000e220000209400 */
[----:B------:R-:W-:-:S02]  /*0670*/  IMAD.MOV R18, RZ, RZ, -R13 ;  /* 0x000000ffff127224 */ /* 0x000fc400078e0a0d */
[----:B------:R-:W-:Y:S01]  /*0680*/  MOV R2, R10 ;  /* 0x0000000a00027202 */ /* 0x000fe20000000f00 */
[----:B------:R-:W-:Y:S02]  /*0690*/  IMAD R3, R16, R9, R3 ;  /* 0x0000000910037224 */ /* 0x000fe400078e0203 */
[----:B------:R-:W-:Y:S02]  /*06a0*/  IMAD.MOV.U32 R9, RZ, RZ, R20 ;  /* 0x000000ffff097224 */ /* 0x000fe400078e0014 */
[----:B------:R-:W-:Y:S01]  /*06b0*/  IMAD.HI.U32 R13, R4, R2, RZ ;  /* 0x00000002040d7227 */ /* 0x000fe200078e00ff */
[----:B------:R-:W-:Y:S01]  /*06c0*/  ISETP.GT.U32.AND P2, PT, R6, R3, PT ;  /* 0x000000030600720c */ /* 0x000fe20003f44070 */
[----:B------:R-:W2:Y:S02]  /*06d0*/  I2F.RP R10, R9 ;  /* 0x00000009000a7306 */ /* 0x000ea40000209400 */
[----:B------:R-:W-:Y:S01]  /*06e0*/  IMAD R4, R13, R18, R2 ;  /* 0x000000120d047224 */ /* 0x000fe200078e0202 */
[----:B------:R-:W-:-:S04]  /*06f0*/  LOP3.LUT R2, R11, R0, RZ, 0x3c, !PT ;  /* 0x000000000b027212 */ /* 0x000fc800078e3cff */
[----:B------:R-:W-:Y:S01]  /*0700*/  ISETP.GT.U32.AND P3, PT, R7, R4, PT ;  /* 0x000000040700720c */ /* 0x000fe20003f64070 */
[----:B0-----:R-:W0:Y:S01]  /*0710*/  MUFU.RCP R5, R5 ;  /* 0x0000000500057308 */ /* 0x001e220000001000 */
[----:B------:R-:W-:Y:S02]  /*0720*/  ISETP.GE.AND P1, PT, R2, RZ, PT ;  /* 0x000000ff0200720c */ /* 0x000fe40003f26270 */
[----:B------:R-:W-:Y:S01]  /*0730*/  LOP3.LUT R2, R21, R14, RZ, 0x3c, !PT ;  /* 0x0000000e15027212 */ /* 0x000fe200078e3cff */
[----:B------:R-:W-:Y:S01]  /*0740*/  @!P2 VIADD R16, R16, 0x1 ;  /* 0x000000011010a836 */ /* 0x000fe20000000000 */
[-C--:B------:R-:W-:Y:S02]  /*0750*/  @!P2 IADD3 R3, PT, PT, R3, -R6.reuse, RZ ;  /* 0x800000060303a210 */ /* 0x080fe40007ffe0ff */
[----:B------:R-:W-:Y:S01]  /*0760*/  ISETP.NE.AND P2, PT, R0, RZ, PT ;  /* 0x000000ff0000720c */ /* 0x000fe20003f45270 */
[----:B--2---:R-:W2:Y:S01]  /*0770*/  MUFU.RCP R10, R10 ;  /* 0x0000000a000a7308 */ /* 0x004ea20000001000 */
[----:B------:R-:W-:-:S03]  /*0780*/  ISETP.GE.U32.AND P4, PT, R3, R6, PT ;  /* 0x000000060300720c */ /* 0x000fc60003f86070 */
[----:B------:R-:W-:Y:S01]  /*0790*/  @!P3 IMAD.IADD R4, R4, 0x1, -R7 ;  /* 0x000000010404b824 */ /* 0x000fe200078e0a07 */
[----:B------:R-:W-:Y:S02]  /*07a0*/  @!P3 IADD3 R13, PT, PT, R13, 0x1, RZ ;  /* 0x000000010d0db810 */ /* 0x000fe40007ffe0ff */
[----:B------:R-:W-:Y:S02]  /*07b0*/  ISETP.NE.AND P3, PT, R14, RZ, PT ;  /* 0x000000ff0e00720c */ /* 0x000fe40003f65270 */
[----:B0-----:R-:W-:Y:S02]  /*07c0*/  IADD3 R3, PT, PT, R5, 0xffffffe, RZ ;  /* 0x0ffffffe05037810 */ /* 0x001fe40007ffe0ff */
[----:B------:R-:W-:-:S03]  /*07d0*/  ISETP.GE.U32.AND P0, PT, R4, R7, PT ;  /* 0x000000070400720c */ /* 0x000fc60003f06070 */
[----:B------:R-:W-:Y:S01]  /*07e0*/  @P4 IADD3 R16, PT, PT, R16, 0x1, RZ ;  /* 0x0000000110104810 */ /* 0x000fe20007ffe0ff */
[----:B------:R-:W0:Y:S01]  /*07f0*/  F2I.FTZ.U32.TRUNC.NTZ R3, R3 ;  /* 0x0000000300037305 */ /* 0x000e22000021f000 */
[----:B------:R-:W-:Y:S01]  /*0800*/  ISETP.GE.AND P4, PT, R2, RZ, PT ;  /* 0x000000ff0200720c */ /* 0x000fe20003f86270 */
[----:B--2---:R-:W-:Y:S01]  /*0810*/  VIADD R10, R10, 0xffffffe ;  /* 0x0ffffffe0a0a7836 */ /* 0x004fe20000000000 */
[----:B------:R-:W-:Y:S01]  /*0820*/  @!P1 IADD3 R16, PT, PT, -R16, RZ, RZ ;  /* 0x000000ff10109210 */ /* 0x000fe20007ffe1ff */
[----:B------:R-:W-:Y:S01]  /*0830*/  HFMA2 R2, -RZ, RZ, 0, 0 ;  /* 0x00000000ff027431 */ /* 0x000fe200000001ff */
[----:B------:R-:W-:-:S03]  /*0840*/  @!P2 LOP3.LUT R16, RZ, R0, RZ, 0x33, !PT ;  /* 0x00000000ff10a212 */ /* 0x000fc600078e33ff */
[----:B------:R-:W2:Y:S01]  /*0850*/  F2I.FTZ.U32.TRUNC.NTZ R5, R10 ;  /* 0x0000000a00057305 */ /* 0x000ea2000021f000 */
[----:B------:R-:W-:Y:S02]  /*0860*/  @P0 VIADD R13, R13, 0x1 ;  /* 0x000000010d0d0836 */ /* 0x000fe40000000000 */
[----:B------:R-:W-:-:S03]  /*0870*/  IMAD.MOV R6, RZ, RZ, -R16 ;  /* 0x000000ffff067224 */ /* 0x000fc600078e0a10 */
[----:B------:R-:W-:Y:S01]  /*0880*/  @!P4 IADD3 R13, PT, PT, -R13, RZ, RZ ;  /* 0x000000ff0d0dc210 */ /* 0x000fe20007ffe1ff */
[----:B0-----:R-:W-:Y:S01]  /*0890*/  IMAD.MOV R7, RZ, RZ, -R3 ;  /* 0x000000ffff077224 */ /* 0x001fe200078e0a03 */
[----:B------:R-:W-:Y:S01]  /*08a0*/  @!P3 LOP3.LUT R13, RZ, R14, RZ, 0x33, !PT ;  /* 0x0000000eff0db212 */ /* 0x000fe200078e33ff */
[----:B------:R-:W-:Y:S01]  /*08b0*/  IMAD R6, R0, R6, R11 ;  /* 0x0000000600067224 */ /* 0x000fe200078e020b */
[----:B------:R-:W-:Y:S01]  /*08c0*/  ISETP.NE.AND P3, PT, R19, RZ, PT ;  /* 0x000000ff1300720c */ /* 0x000fe20003f65270 */
[----:B------:R-:W-:Y:S02]  /*08d0*/  IMAD R7, R7, R8, RZ ;  /* 0x0000000807077224 */ /* 0x000fe400078e02ff */
[----:B------:R-:W-:Y:S01]  /*08e0*/  IMAD.MOV R0, RZ, RZ, -R13 ;  /* 0x000000ffff007224 */ /* 0x000fe200078e0a0d */
[----:B------:R-:W-:Y:S01]  /*08f0*/  IABS R4, R6 ;  /* 0x0000000600047213 */ /* 0x000fe20000000000 */
[----:B------:R-:W-:Y:S01]  /*0900*/  IMAD.HI.U32 R3, R3, R7, R2 ;  /* 0x0000000703037227 */ /* 0x000fe200078e0002 */
[----:B--2---:R-:W-:-:S03]  /*0910*/  IADD3 R10, PT, PT, RZ, -R5, RZ ;  /* 0x80000005ff0a7210 */ /* 0x004fc60007ffe0ff */
[----:B------:R-:W-:Y:S02]  /*0920*/  IMAD R2, R14, R0, R21 ;  /* 0x000000000e027224 */ /* 0x000fe400078e0215 */
[----:B------:R-:W-:Y:S01]  /*0930*/  IMAD.MOV.U32 R0, RZ, RZ, R4 ;  /* 0x000000ffff007224 */ /* 0x000fe200078e0004 */
[----:B------:R-:W-:Y:S01]  /*0940*/  MOV R4, RZ ;  /* 0x000000ff00047202 */ /* 0x000fe20000000f00 */
[----:B------:R-:W-:Y:S01]  /*0950*/  IMAD R7, R10, R9, RZ ;  /* 0x000000090a077224 */ /* 0x000fe200078e02ff */
[----:B------:R-:W-:Y:S01]  /*0960*/  IABS R10, R2 ;  /* 0x00000002000a7213 */ /* 0x000fe20000000000 */
[----:B------:R-:W-:-:S04]  /*0970*/  IMAD.HI.U32 R18, R3, R0, RZ ;  /* 0x0000000003127227 */ /* 0x000fc800078e00ff */
[----:B------:R-:W-:Y:S01]  /*0980*/  IMAD.HI.U32 R4, R5, R7, R4 ;  /* 0x0000000705047227 */ /* 0x000fe200078e0004 */
[----:B------:R-:W-:-:S03]  /*0990*/  IADD3 R3, PT, PT, -R18, RZ, RZ ;  /* 0x000000ff12037210 */ /* 0x000fc60007ffe1ff */
[----:B------:R-:W-:Y:S02]  /*09a0*/  IMAD.MOV.U32 R5, RZ, RZ, R10 ;  /* 0x000000ffff057224 */ /* 0x000fe400078e000a */
[----:B------:R-:W-:Y:S02]  /*09b0*/  IMAD R3, R8, R3, R0 ;  /* 0x0000000308037224 */ /* 0x000fe400078e0200 */
[----:B------:R-:W-:-:S03]  /*09c0*/  IMAD.HI.U32 R14, R4, R5, RZ ;  /* 0x00000005040e7227 */ /* 0x000fc600078e00ff */
[----:B------:R-:W-:Y:S01]  /*09d0*/  ISETP.GT.U32.AND P0, PT, R8, R3, PT ;  /* 0x000000030800720c */ /* 0x000fe20003f04070 */
[----:B------:R-:W-:-:S04]  /*09e0*/  IMAD.MOV R0, RZ, RZ, -R14 ;  /* 0x000000ffff007224 */ /* 0x000fc800078e0a0e */
[----:B------:R-:W-:-:S05]  /*09f0*/  IMAD R0, R9, R0, R5 ;  /* 0x0000000009007224 */ /* 0x000fca00078e0205 */
[----:B------:R-:W-:-:S03]  /*0a00*/  ISETP.GT.U32.AND P1, PT, R9, R0, PT ;  /* 0x000000000900720c */ /* 0x000fc60003f24070 */
[-C--:B------:R-:W-:Y:S02]  /*0a10*/  @!P0 IADD3 R3, PT, PT, R3, -R8.reuse, RZ ;  /* 0x8000000803038210 */ /* 0x080fe40007ffe0ff */
[----:B------:R-:W-:Y:S02]  /*0a20*/  @!P0 IADD3 R18, PT, PT, R18, 0x1, RZ ;  /* 0x0000000112128810 */ /* 0x000fe40007ffe0ff */
[----:B------:R-:W-:Y:S02]  /*0a30*/  ISETP.GE.U32.AND P2, PT, R3, R8, PT ;  /* 0x000000080300720c */ /* 0x000fe40003f46070 */
[----:B------:R-:W-:-:S04]  /*0a40*/  LOP3.LUT R3, R6, R19, RZ, 0x3c, !PT ;  /* 0x0000001306037212 */ /* 0x000fc800078e3cff */
[----:B------:R-:W-:Y:S01]  /*0a50*/  @!P1 IMAD.IADD R0, R0, 0x1, -R9 ;  /* 0x0000000100009824 */ /* 0x000fe200078e0a09 */
[----:B------:R-:W-:Y:S02]  /*0a60*/  ISETP.GE.AND P4, PT, R3, RZ, PT ;  /* 0x000000ff0300720c */ /* 0x000fe40003f86270 */
[----:B------:R-:W-:Y:S02]  /*0a70*/  @!P1 IADD3 R14, PT, PT, R14, 0x1, RZ ;  /* 0x000000010e0e9810 */ /* 0x000fe40007ffe0ff */
[----:B------:R-:W-:Y:S02]  /*0a80*/  ISETP.GE.U32.AND P0, PT, R0, R9, PT ;  /* 0x000000090000720c */ /* 0x000fe40003f06070 */
[----:B------:R-:W-:Y:S01]  /*0a90*/  @P2 VIADD R18, R18, 0x1 ;  /* 0x0000000112122836 */ /* 0x000fe20000000000 */
[----:B------:R-:W-:Y:S02]  /*0aa0*/  LOP3.LUT R0, R2, R15, RZ, 0x3c, !PT ;  /* 0x0000000f02007212 */ /* 0x000fe400078e3cff */
[----:B------:R-:W-:-:S02]  /*0ab0*/  ISETP.NE.AND P1, PT, R15, RZ, PT ;  /* 0x000000ff0f00720c */ /* 0x000fc40003f25270 */
[----:B------:R-:W-:Y:S02]  /*0ac0*/  ISETP.GE.AND P2, PT, R0, RZ, PT ;  /* 0x000000ff0000720c */ /* 0x000fe40003f46270 */
[----:B------:R-:W-:Y:S01]  /*0ad0*/  @!P4 IMAD.MOV R18, RZ, RZ, -R18 ;  /* 0x000000ffff12c224 */ /* 0x000fe200078e0a12 */
[----:B------:R-:W-:Y:S01]  /*0ae0*/  @!P3 LOP3.LUT R18, RZ, R19, RZ, 0x33, !PT ;  /* 0x00000013ff12b212 */ /* 0x000fe200078e33ff */
[----:B------:R-:W0:Y:S02]  /*0af0*/  LDC R0, c[0x0][0x418] ;  /* 0x00010600ff007b82 */ /* 0x000e240000000800 */
[----:B------:R-:W-:Y:S02]  /*0b00*/  @P0 IADD3 R14, PT, PT, R14, 0x1, RZ ;  /* 0x000000010e0e0810 */ /* 0x000fe40007ffe0ff */
[----:B------:R-:W-:Y:S01]  /*0b10*/  ISETP.GE.AND P0, PT, R16, UR4, PT ;  /* 0x0000000410007c0c */ /* 0x000fe2000bf06270 */
[----:B------:R-:W-:-:S03]  /*0b20*/  IMAD.MOV R3, RZ, RZ, -R18 ;  /* 0x000000ffff037224 */ /* 0x000fc600078e0a12 */
[----:B------:R-:W-:Y:S01]  /*0b30*/  ISETP.GE.OR P0, PT, R17, UR7, P0 ;  /* 0x0000000711007c0c */ /* 0x000fe20008706670 */
[----:B------:R-:W-:Y:S01]  /*0b40*/  IMAD R19, R19, R3, R6 ;  /* 0x0000000313137224 */ /* 0x000fe200078e0206 */
[----:B------:R-:W-:Y:S02]  /*0b50*/  @!P2 IADD3 R14, PT, PT, -R14, RZ, RZ ;  /* 0x000000ff0e0ea210 */ /* 0x000fe40007ffe1ff */
[----:B------:R-:W-:Y:S02]  /*0b60*/  ISETP.GE.OR P0, PT, R18, UR5, P0 ;  /* 0x0000000512007c0c */ /* 0x000fe40008706670 */
[----:B------:R-:W-:Y:S02]  /*0b70*/  @!P1 LOP3.LUT R14, RZ, R15, RZ, 0x33, !PT ;  /* 0x0000000fff0e9212 */ /* 0x000fe400078e33ff */
[----:B------:R-:W-:-:S03]  /*0b80*/  ISETP.GE.OR P0, PT, R19, UR6, P0 ;  /* 0x0000000613007c0c */ /* 0x000fc60008706670 */
[----:B------:R-:W-:-:S04]  /*0b90*/  IMAD.MOV R3, RZ, RZ, -R14 ;  /* 0x000000ffff037224 */ /* 0x000fc800078e0a0e */
[----:B------:R-:W-:-:S06]  /*0ba0*/  IMAD R15, R15, R3, R2 ;  /* 0x000000030f0f7224 */ /* 0x000fcc00078e0202 */
[----:B-1----:R-:W-:Y:S05]  /*0bb0*/  @P0 BRA `(.L_x_1) ;  /* 0x0000000000f80947 */ /* 0x002fea0003800000 */
[----:B------:R-:W1:Y:S01]  /*0bc0*/  LDC.64 R4, c[0x0][0x428] ;  /* 0x00010a00ff047b82 */ /* 0x000e620000000a00 */
[----:B------:R-:W2:Y:S01]  /*0bd0*/  LDCU UR7, c[0x0][0x430] ;  /* 0x00008600ff0777ac */ /* 0x000ea20008000800 */
[----:B------:R-:W-:Y:S02]  /*0be0*/  IADD3 R6, PT, PT, R18, UR14, RZ ;  /* 0x0000000e12067c10 */ /* 0x000fe4000fffe0ff */
[----:B------:R-:W-:-:S04]  /*0bf0*/  IADD3 R21, PT, PT, R19, UR10, RZ ;  /* 0x0000000a13157c10 */ /* 0x000fc8000fffe0ff */
[----:B------:R-:W3:Y:S08]  /*0c00*/  LDC.64 R10, c[0x0][0x3d8] ;  /* 0x0000f600ff0a7b82 */ /* 0x000ef00000000a00 */
[----:B------:R-:W4:Y:S01]  /*0c10*/  LDC.64 R8, c[0x0][0x410] ;  /* 0x00010400ff087b82 */ /* 0x000f220000000a00 */
[----:B-1----:R-:W-:-:S07]  /*0c20*/  IMAD R3, R17, R4, UR12 ;  /* 0x0000000c11037e24 */ /* 0x002fce000f8e0204 */
[----:B------:R-:W1:Y:S01]  /*0c30*/  LDC R28, c[0x0][0x418] ;  /* 0x00010600ff1c7b82 */ /* 0x000e620000000800 */
[----:B------:R-:W-:-:S04]  /*0c40*/  IMAD.IADD R4, R16, 0x1, R3 ;  /* 0x0000000110047824 */ /* 0x000fc800078e0203 */
[----:B------:R-:W-:-:S03]  /*0c50*/  IMAD R4, R4, R5, R6 ;  /* 0x0000000504047224 */ /* 0x000fc600078e0206 */
[----:B------:R-:W0:Y:S01]  /*0c60*/  LDC.64 R2, c[0x0][0x3f8] ;  /* 0x0000fe00ff027b82 */ /* 0x000e220000000a00 */
[----:B--2---:R-:W-:-:S04]  /*0c70*/  IMAD R21, R4, UR7, R21 ;  /* 0x0000000704157c24 */ /* 0x004fc8000f8e0215 */
[----:B---3--:R-:W-:-:S03]  /*0c80*/  IMAD.WIDE R10, R21, 0x4, R10 ;  /* 0x00000004150a7825 */ /* 0x008fc600078e020a */
[----:B------:R-:W2:Y:S02]  /*0c90*/  LDC.64 R4, c[0x0][0x400] ;  /* 0x00010000ff047b82 */ /* 0x000ea40000000a00 */
[----:B------:R-:W3:Y:S06]  /*0ca0*/  LDG.E.CONSTANT R20, desc[UR8][R10.64] ;  /* 0x000000080a147981 */ /* 0x000eec000c1e9900 */
[----:B------:R-:W1:Y:S01]  /*0cb0*/  LDC.64 R6, c[0x0][0x408] ;  /* 0x00010200ff067b82 */ /* 0x000e620000000a00 */
[----:B------:R1:W3:Y:S01]  /*0cc0*/  LDG.E.CONSTANT R25, desc[UR8][R10.64+-0x4] ;  /* 0xfffffc080a197981 */ /* 0x0002e2000c1e9900 */
[----:B----4-:R-:W-:-:S04]  /*0cd0*/  IMAD.WIDE R8, R19, 0x4, R8 ;  /* 0x0000000413087825 */ /* 0x010fc800078e0208 */
[C---:B0-----:R-:W-:Y:S02]  /*0ce0*/  IMAD.WIDE R22, R19.reuse, 0x4, R2 ;  /* 0x0000000413167825 */ /* 0x041fe400078e0202 */
[----:B------:R0:W5:Y:S04]  /*0cf0*/  LDG.E.CONSTANT R8, desc[UR8][R8.64] ;  /* 0x0000000808087981 */ /* 0x000168000c1e9900 */
[----:B------:R-:W4:Y:S01]  /*0d00*/  LDG.E.CONSTANT R22, desc[UR8][R22.64] ;  /* 0x0000000816167981 */ /* 0x000f22000c1e9900 */
[----:B--2---:R-:W-:-:S05]  /*0d10*/  IMAD.WIDE R4, R19, 0x4, R4 ;  /* 0x0000000413047825 */ /* 0x004fca00078e0204 */
[----:B------:R0:W5:Y:S01]  /*0d20*/  LDG.E.CONSTANT R24, desc[UR8][R4.64] ;  /* 0x0000000804187981 */ /* 0x000162000c1e9900 */
[----:B-1----:R-:W-:-:S05]  /*0d30*/  IMAD.WIDE R6, R19, 0x4, R6 ;  /* 0x0000000413067825 */ /* 0x002fca00078e0206 */
[----:B------:R0:W5:Y:S01]  /*0d40*/  LDG.E.CONSTANT R26, desc[UR8][R6.64] ;  /* 0x00000008061a7981 */ /* 0x000162000c1e9900 */
[----:B------:R-:W1:Y:S01]  /*0d50*/  MUFU.RCP R2, R28 ;  /* 0x0000001c00027308 */ /* 0x000e620000001000 */
[----:B------:R-:W-:Y:S01]  /*0d60*/  BSSY.RECONVERGENT B1, `(.L_x_2) ;  /* 0x000000d000017945 */ /* 0x000fe20003800200 */
[----:B-1----:R-:W-:-:S04]  /*0d70*/  FFMA R11, R2, -R28, 1 ;  /* 0x3f800000020b7423 */ /* 0x002fc8000000081c */
[----:B------:R-:W-:Y:S01]  /*0d80*/  FFMA R2, R2, R11, R2 ;  /* 0x0000000b02027223 */ /* 0x000fe20000000002 */
[----:B---3--:R-:W-:-:S04]  /*0d90*/  FADD R3, R20, -R25 ;  /* 0x8000001914037221 */ /* 0x008fc80000000000 */
[----:B------:R-:W1:Y:S01]  /*0da0*/  FCHK P0, R3, R28 ;  /* 0x0000001c03007302 */ /* 0x000e620000000000 */
[----:B------:R-:W-:-:S04]  /*0db0*/  FFMA R11, R3, R2, RZ ;  /* 0x00000002030b7223 */ /* 0x000fc800000000ff */
[----:B------:R-:W-:-:S04]  /*0dc0*/  FFMA R10, R11, -R28, R3 ;  /* 0x8000001c0b0a7223 */ /* 0x000fc80000000003 */
[----:B------:R-:W-:Y:S01]  /*0dd0*/  FFMA R11, R2, R10, R11 ;  /* 0x0000000a020b7223 */ /* 0x000fe2000000000b */
[----:B----4-:R-:W-:Y:S01]  /*0de0*/  FADD R10, R22, -1 ;  /* 0xbf800000160a7421 */ /* 0x010fe20000000000 */
[----:B01----:R-:W-:Y:S06]  /*0df0*/  @!P0 BRA `(.L_x_3) ;  /* 0x00000000000c8947 */ /* 0x003fec0003800000 */
[----:B------:R-:W-:-:S07]  /*0e00*/  MOV R11, 0xe20 ;  /* 0x00000e20000b7802 */ /* 0x000fce0000000f00 */
[----:B-----5:R-:W-:Y:S05]  /*0e10*/  CALL.REL.NOINC `($__internal_0_$__cuda_sm3x_div_rn_noftz_f32_slowpath) ;  /* 0x0000000400847944 */ /* 0x020fea0003c00000 */
[----:B------:R-:W-:-:S07]  /*0e20*/  IMAD.MOV.U32 R11, RZ, RZ, R9 ;  /* 0x000000ffff0b7224 */ /* 0x000fce00078e0009 */
.L_x_3:
[----:B------:R-:W-:Y:S05]  /*0e30*/  BSYNC.RECONVERGENT B1 ;  /* 0x0000000000017941 */ /* 0x000fea0003800200 */
.L_x_2:
[----:B------:R-:W0:Y:S01]  /*0e40*/  LDCU.64 UR16, c[0x0][0x398] ;  /* 0x00007300ff1077ac */ /* 0x000e220008000a00 */
[----:B------:R-:W1:Y:S01]  /*0e50*/  LDC.64 R2, c[0x0][0x3e8] ;  /* 0x0000fa00ff027b82 */ /* 0x000e620000000a00 */
[----:B------:R-:W2:Y:S07]  /*0e60*/  LDCU UR7, c[0x0][0x3a0] ;  /* 0x00007400ff0777ac */ /* 0x000eae0008000800 */
[----:B------:R-:W3:Y:S08]  /*0e70*/  LDC.64 R4, c[0x0][0x420] ;  /* 0x00010800ff047b82 */ /* 0x000ef00000000a00 */
[----:B------:R-:W4:Y:S01]  /*0e80*/  LDC.64 R6, c[0x0][0x3b8] ;  /* 0x0000ee00ff067b82 */ /* 0x000f220000000a00 */
[----:B0-----:R-:W-:-:S04]  /*0e90*/  IMAD R17, R17, UR16, R16 ;  /* 0x0000001011117c24 */ /* 0x001fc8000f8e0210 */
[----:B------:R-:W-:-:S04]  /*0ea0*/  IMAD R18, R17, UR17, R18 ;  /* 0x0000001111127c24 */ /* 0x000fc8000f8e0212 */
[----:B--2---:R-:W-:-:S04]  /*0eb0*/  IMAD R19, R18, UR7, R19 ;  /* 0x0000000712137c24 */ /* 0x004fc8000f8e0213 */
[----:B-1----:R-:W-:-:S05]  /*0ec0*/  IMAD.WIDE R2, R19, 0x4, R2 ;  /* 0x0000000413027825 */ /* 0x002fca00078e0202 */
[----:B------:R-:W2:Y:S01]  /*0ed0*/  LDG.E R17, desc[UR8][R2.64] ;  /* 0x0000000802117981 */ /* 0x000ea2000c1e1900 */
[----:B---3--:R-:W-:-:S04]  /*0ee0*/  IMAD.WIDE R4, R21, 0x4, R4 ;  /* 0x0000000415047825 */ /* 0x008fc800078e0204 */
[----:B----4-:R-:W-:Y:S02]  /*0ef0*/  IMAD.WIDE R6, R21, 0x4, R6 ;  /* 0x0000000415067825 */ /* 0x010fe400078e0206 */
[----:B------:R-:W3:Y:S04]  /*0f00*/  LDG.E R4, desc[UR8][R4.64] ;  /* 0x0000000804047981 */ /* 0x000ee8000c1e1900 */
[----:B------:R-:W3:Y:S01]  /*0f10*/  LDG.E R9, desc[UR8][R6.64] ;  /* 0x0000000806097981 */ /* 0x000ee2000c1e1900 */
[----:B--2--5:R-:W-:-:S04]  /*0f20*/  FMUL R17, R24, R17 ;  /* 0x0000001118117220 */ /* 0x024fc80000400000 */
[----:B------:R-:W-:-:S04]  /*0f30*/  FFMA R10, R10, R11, R17 ;  /* 0x0000000b0a0a7223 */ /* 0x000fc80000000011 */
[----:B---3--:R-:W-:-:S05]  /*0f40*/  FFMA R9, -R4, R10, R9 ;  /* 0x0000000a04097223 */ /* 0x008fca0000000109 */
[----:B------:R1:W-:Y:S04]  /*0f50*/  STG.E desc[UR8][R6.64], R9 ;  /* 0x0000000906007986 */ /* 0x0003e8000c101908 */
[----:B------:R-:W2:Y:S01]  /*0f60*/  LDG.E R17, desc[UR8][R2.64] ;  /* 0x0000000802117981 */ /* 0x000ea2000c1e1900 */
[----:B------:R-:W-:-:S04]  /*0f70*/  FMUL R11, R8, R11 ;  /* 0x0000000b080b7220 */ /* 0x000fc80000400000 */
[----:B--2---:R-:W-:-:S05]  /*0f80*/  FFMA R11, R26, R17, -R11 ;  /* 0x000000111a0b7223 */ /* 0x004fca000000080b */
[----:B------:R1:W-:Y:S02]  /*0f90*/  STG.E desc[UR8][R2.64], R11 ;  /* 0x0000000b02007986 */ /* 0x0003e4000c101908 */
.L_x_1:
[----:B------:R-:W-:Y:S05]  /*0fa0*/  BSYNC.RECONVERGENT B0 ;  /* 0x0000000000007941 */ /* 0x000fea0003800200 */
.L_x_0:
[----:B------:R-:W2:Y:S01]  /*0fb0*/  LDCU UR7, c[0x0][0x434] ;  /* 0x00008680ff0777ac */ /* 0x000ea20008000800 */
[----:B------:R-:W-:-:S04]  /*0fc0*/  ISETP.GE.AND P0, PT, R13, UR4, PT ;  /* 0x000000040d007c0c */ /* 0x000fc8000bf06270 */
[----:B--2---:R-:W-:-:S04]  /*0fd0*/  ISETP.GE.OR P0, PT, R12, UR7, P0 ;  /* 0x000000070c007c0c */ /* 0x004fc80008706670 */
[----:B------:R-:W-:-:S04]  /*0fe0*/  ISETP.GE.OR P0, PT, R14, UR5, P0 ;  /* 0x000000050e007c0c */ /* 0x000fc80008706670 */
[----:B------:R-:W-:-:S13]  /*0ff0*/  ISETP.GE.OR P0, PT, R15, UR6, P0 ;  /* 0x000000060f007c0c */ /* 0x000fda0008706670 */
[----:B------:R-:W-:Y:S05]  /*1000*/  @P0 EXIT ;  /* 0x000000000000094d */ /* 0x000fea0003800000 */
[----:B-1----:R-:W1:Y:S01]  /*1010*/  LDC R3, c[0x0][0x380] ;  /* 0x0000e000ff037b82 */ /* 0x002e620000000800 */
[----:B------:R-:W1:Y:S01]  /*1020*/  LDCU.64 UR6, c[0x0][0x428] ;  /* 0x00008500ff0677ac */ /* 0x000e620008000a00 */
[----:B------:R-:W2:Y:S06]  /*1030*/  LDCU UR5, c[0x0][0x388] ;  /* 0x00007100ff0577ac */ /* 0x000eac0008000800 */
[----:B------:R-:W3:Y:S01]  /*1040*/  LDC.64 R10, c[0x0][0x3d0] ;  /* 0x0000f400ff0a7b82 */ /* 0x000ee20000000a00 */
[----:B------:R-:W4:Y:S01]  /*1050*/  LDCU UR4, c[0x0][0x390] ;  /* 0x00007200ff0477ac */ /* 0x000f220008000800 */
[----:B------:R-:W0:Y:S06]  /*1060*/  LDCU UR10, c[0x0][0x430] ;  /* 0x00008600ff0a77ac */ /* 0x000e2c0008000800 */
[----:B------:R-:W3:Y:S01]  /*1070*/  LDC.64 R16, c[0x0][0x3f8] ;  /* 0x0000fe00ff107b82 */ /* 0x000ee20000000a00 */
[----:B-1----:R-:W-:Y:S01]  /*1080*/  IMAD R2, R12, UR6, R3 ;  /* 0x000000060c027c24 */ /* 0x002fe2000f8e0203 */
[----:B--2---:R-:W-:-:S06]  /*1090*/  IADD3 R3, PT, PT, R14, UR5, RZ ;  /* 0x000000050e037c10 */ /* 0x004fcc000fffe0ff */
[----:B------:R-:W1:Y:S01]  /*10a0*/  LDC.64 R6, c[0x0][0x408] ;  /* 0x00010200ff067b82 */ /* 0x000e620000000a00 */
[----:B----4-:R-:W-:Y:S01]  /*10b0*/  IADD3 R4, PT, PT, R15, UR4, RZ ;  /* 0x000000040f047c10 */ /* 0x010fe2000fffe0ff */
[----:B------:R-:W-:-:S04]  /*10c0*/  IMAD.IADD R2, R13, 0x1, R2 ;  /* 0x000000010d027824 */ /* 0x000fc800078e0202 */
[----:B------:R-:W-:Y:S02]  /*10d0*/  IMAD R3, R2, UR7, R3 ;  /* 0x0000000702037c24 */ /* 0x000fe4000f8e0203 */
[----:B------:R-:W2:Y:S02]  /*10e0*/  LDC R27, c[0x0][0x418] ;  /* 0x00010600ff1b7b82 */ /* 0x000ea40000000800 */
[----:B0-----:R-:W-:-:S04]  /*10f0*/  IMAD R4, R3, UR10, R4 ;  /* 0x0000000a03047c24 */ /* 0x001fc8000f8e0204 */
[----:B---3--:R-:W-:Y:S02]  /*1100*/  IMAD.WIDE R24, R4, 0x4, R10 ;  /* 0x0000000404187825 */ /* 0x008fe400078e020a */
[----:B------:R-:W0:Y:S03]  /*1110*/  LDC.64 R2, c[0x0][0x410] ;  /* 0x00010400ff027b82 */ /* 0x000e260000000a00 */
[----:B------:R-:W3:Y:S04]  /*1120*/  LDG.E.CONSTANT R10, desc[UR8][R24.64] ;  /* 0x00000008180a7981 */ /* 0x000ee8000c1e9900 */
[----:B------:R-:W3:Y:S01]  /*1130*/  LDG.E.CONSTANT R19, desc[UR8][R24.64+-0x4] ;  /* 0xfffffc0818137981 */ /* 0x000ee2000c1e9900 */
[C---:B------:R-:W-:Y:S01]  /*1140*/  IMAD.WIDE R16, R15.reuse, 0x4, R16 ;  /* 0x000000040f107825 */ /* 0x040fe200078e0210 */
[----:B------:R-:W4:Y:S03]  /*1150*/  LDC.64 R8, c[0x0][0x400] ;  /* 0x00010000ff087b82 */ /* 0x000f260000000a00 */
[C---:B-1----:R-:W-:Y:S01]  /*1160*/  IMAD.WIDE R20, R15.reuse, 0x4, R6 ;  /* 0x000000040f147825 */ /* 0x042fe200078e0206 */
[----:B------:R-:W3:Y:S04]  /*1170*/  LDG.E.CONSTANT R11, desc[UR8][R16.64] ;  /* 0x00000008100b7981 */ /* 0x000ee8000c1e9900 */
[----:B------:R-:W5:Y:S01]  /*1180*/  LDG.E.CONSTANT R6, desc[UR8][R20.64] ;  /* 0x0000000814067981 */ /* 0x000f62000c1e9900 */
[----:B0-----:R-:W-:-:S05]  /*1190*/  IMAD.WIDE R22, R15, 0x4, R2 ;  /* 0x000000040f167825 */ /* 0x001fca00078e0202 */
[----:B------:R-:W5:Y:S01]  /*11a0*/  LDG.E.CONSTANT R5, desc[UR8][R22.64] ;  /* 0x0000000816057981 */ /* 0x000f62000c1e9900 */
[----:B--2---:R-:W0:Y:S01]  /*11b0*/  MUFU.RCP R2, R27 ;  /* 0x0000001b00027308 */ /* 0x004e220000001000 */
[----:B----4-:R-:W-:Y:S01]  /*11c0*/  IMAD.WIDE R8, R15, 0x4, R8 ;  /* 0x000000040f087825 */ /* 0x010fe200078e0208 */
[----:B------:R-:W-:Y:S04]  /*11d0*/  BSSY.RECONVERGENT B0, `(.L_x_4) ;  /* 0x000000e000007945 */ /* 0x000fe80003800200 */
[----:B------:R1:W5:Y:S01]  /*11e0*/  LDG.E.CONSTANT R7, desc[UR8][R8.64] ;  /* 0x0000000808077981 */ /* 0x000362000c1e9900 */
[----:B0-----:R-:W-:-:S04]  /*11f0*/  FFMA R3, R2, -R27, 1 ;  /* 0x3f80000002037423 */ /* 0x001fc8000000081b */
[----:B------:R-:W-:Y:S01]  /*1200*/  FFMA R2, R2, R3, R2 ;  /* 0x0000000302027223 */ /* 0x000fe20000000002 */
[----:B---3--:R-:W-:-:S04]  /*1210*/  FADD R18, R10, -R19 ;  /* 0x800000130a127221 */ /* 0x008fc80000000000 */
[----:B------:R-:W0:Y:S01]  /*1220*/  FCHK P0, R18, R27 ;  /* 0x0000001b12007302 */ /* 0x000e220000000000 */
[----:B------:R-:W-:-:S04]  /*1230*/  FFMA R3, R2, R18, RZ ;  /* 0x0000001202037223 */ /* 0x000fc800000000ff */
[----:B------:R-:W-:Y:S01]  /*1240*/  FFMA R10, R3, -R27, R18 ;  /* 0x8000001b030a7223 */ /* 0x000fe20000000012 */
[----:B-1----:R-:W-:-:S03]  /*1250*/  FADD R8, R11, -1 ;  /* 0xbf8000000b087421 */ /* 0x002fc60000000000 */
[----:B------:R-:W-:Y:S01]  /*1260*/  FFMA R9, R2, R10, R3 ;  /* 0x0000000a02097223 */ /* 0x000fe20000000003 */
[----:B0-----:R-:W-:Y:S06]  /*1270*/  @!P0 BRA `(.L_x_5) ;  /* 0x00000000000c8947 */ /* 0x001fec0003800000 */
[----:B------:R-:W-:Y:S01]  /*1280*/  IMAD.MOV.U32 R3, RZ, RZ, R18 ;  /* 0x000000ffff037224 */ /* 0x000fe200078e0012 */
[----:B------:R-:W-:-:S07]  /*1290*/  MOV R11, 0x12b0 ;  /* 0x000012b0000b7802 */ /* 0x000fce0000000f00 */
[----:B-----5:R-:W-:Y:S05]  /*12a0*/  CALL.REL.NOINC `($__internal_0_$__cuda_sm3x_div_rn_noftz_f32_slowpath) ;  /* 0x0000000000607944 */ /* 0x020fea0003c00000 */
.L_x_5:
[----:B------:R-:W-:Y:S05]  /*12b0*/  BSYNC.RECONVERGENT B0 ;  /* 0x0000000000007941 */ /* 0x000fea0003800200 */
.L_x_4:
[----:B------:R-:W0:Y:S01]  /*12c0*/  LDCU UR4, c[0x0][0x3a4] ;  /* 0x00007480ff0477ac */ /* 0x000e220008000800 */
[----:B------:R-:W1:Y:S01]  /*12d0*/  LDC.64 R16, c[0x0][0x3f0] ;  /* 0x0000fc00ff107b82 */ /* 0x000e620000000a00 */
[----:B------:R-:W2:Y:S07]  /*12e0*/  LDCU.64 UR6, c[0x0][0x3a8] ;  /* 0x00007500ff0677ac */ /* 0x000eae0008000a00 */
[----:B------:R-:W3:Y:S08]  /*12f0*/  LDC.64 R10, c[0x0][0x420] ;  /* 0x00010800ff0a7b82 */ /* 0x000ef00000000a00 */
[----:B------:R-:W4:Y:S01]  /*1300*/  LDC.64 R2, c[0x0][0x3c0] ;  /* 0x0000f000ff027b82 */ /* 0x000f220000000a00 */
[----:B0-----:R-:W-:-:S04]  /*1310*/  IMAD R13, R12, UR4, R13 ;  /* 0x000000040c0d7c24 */ /* 0x001fc8000f8e020d */
[----:B--2---:R-:W-:-:S04]  /*1320*/  IMAD R14, R13, UR6, R14 ;  /* 0x000000060d0e7c24 */ /* 0x004fc8000f8e020e */
[----:B------:R-:W-:-:S04]  /*1330*/  IMAD R15, R14, UR7, R15 ;  /* 0x000000070e0f7c24 */ /* 0x000fc8000f8e020f */
        /* <DEDUP_REMOVED lines=8> */
[----:B---3--:R-:W-:-:S05]  /*13c0*/  FFMA R7, R11, R7, R0 ;  /* 0x000000070b077223 */ /* 0x008fca0000000000 */
[----:B------:R-:W-:Y:S04]  /*13d0*/  STG.E desc[UR8][R2.64], R7 ;  /* 0x0000000702007986 */ /* 0x000fe8000c101908 */
[----:B------:R-:W2:Y:S01]  /*13e0*/  LDG.E R13, desc[UR8][R16.64] ;  /* 0x00000008100d7981 */ /* 0x000ea2000c1e1900 */
[----:B------:R-:W-:-:S04]  /*13f0*/  FMUL R5, R5, R9 ;  /* 0x0000000905057220 */ /* 0x000fc80000400000 */
[----:B--2---:R-:W-:-:S05]  /*1400*/  FFMA R5, R6, R13, -R5 ;  /* 0x0000000d06057223 */ /* 0x004fca0000000805 */
[----:B------:R-:W-:Y:S01]  /*1410*/  STG.E desc[UR8][R16.64], R5 ;  /* 0x0000000510007986 */ /* 0x000fe2000c101908 */
[----:B------:R-:W-:Y:S05]  /*1420*/  EXIT ;  /* 0x000000000000794d */ /* 0x000fea0003800000 */
        .weak           $__internal_0_$__cuda_sm3x_div_rn_noftz_f32_slowpath
        .type           $__internal_0_$__cuda_sm3x_div_rn_noftz_f32_slowpath,@function
        .size           $__internal_0_$__cuda_sm3x_div_rn_noftz_f32_slowpath,(.L_x_108 - $__internal_0_$__cuda_sm3x_div_rn_noftz_f32_slowpath)
$__internal_0_$__cuda_sm3x_div_rn_noftz_f32_slowpath:
[--C-:B------:R-:W-:Y:S01]  /*1430*/  SHF.R.U32.HI R9, RZ, 0x17, R0.reuse ;  /* 0x00000017ff097819 */ /* 0x100fe20000011600 */
[----:B------:R-:W-:Y:S01]  /*1440*/  BSSY.RECONVERGENT B2, `(.L_x_6) ;  /* 0x0000065000027945 */ /* 0x000fe20003800200 */
[----:B------:R-:W-:Y:S02]  /*1450*/  SHF.R.U32.HI R22, RZ, 0x17, R3 ;  /* 0x00000017ff167819 */ /* 0x000fe40000011603 */
[----:B------:R-:W-:Y:S02]  /*1460*/  LOP3.LUT R9, R9, 0xff, RZ, 0xc0, !PT ;  /* 0x000000ff09097812 */ /* 0x000fe400078ec0ff */
[----:B------:R-:W-:Y:S02]  /*1470*/  LOP3.LUT R22, R22, 0xff, RZ, 0xc0, !PT ;  /* 0x000000ff16167812 */ /* 0x000fe400078ec0ff */
[----:B------:R-:W-:Y:S02]  /*1480*/  IADD3 R2, PT, PT, R9, -0x1, RZ ;  /* 0xffffffff09027810 */ /* 0x000fe40007ffe0ff */
[----:B------:R-:W-:Y:S01]  /*1490*/  MOV R23, R3 ;  /* 0x0000000300177202 */ /* 0x000fe20000000f00 */
[----:B------:R-:W-:Y:S01]  /*14a0*/  VIADD R25, R22, 0xffffffff ;  /* 0xffffffff16197836 */ /* 0x000fe20000000000 */
[----:B------:R-:W-:Y:S01]  /*14b0*/  ISETP.GT.U32.AND P0, PT, R2, 0xfd, PT ;  /* 0x000000fd0200780c */ /* 0x000fe20003f04070 */
[----:B------:R-:W-:-:S03]  /*14c0*/  IMAD.MOV.U32 R2, RZ, RZ, R0 ;  /* 0x000000ffff027224 */ /* 0x000fc600078e0000 */
[----:B------:R-:W-:-:S13]  /*14d0*/  ISETP.GT.U32.OR P0, PT, R25, 0xfd, P0 ;  /* 0x000000fd1900780c */ /* 0x000fda0000704470 */
[----:B------:R-:W-:Y:S01]  /*14e0*/  @!P0 MOV R20, RZ ;  /* 0x000000ff00148202 */ /* 0x000fe20000000f00 */
[----:B------:R-:W-:Y:S06]  /*14f0*/  @!P0 BRA `(.L_x_7) ;  /* 0x0000000000608947 */ /* 0x000fec0003800000 */
[----:B------:R-:W-:Y:S02]  /*1500*/  FSETP.GTU.FTZ.AND P0, PT, |R3|, +INF , PT ;  /* 0x7f8000000300780b */ /* 0x000fe40003f1c200 */
[----:B------:R-:W-:-:S04]  /*1510*/  FSETP.GTU.FTZ.AND P1, PT, |R0|, +INF , PT ;  /* 0x7f8000000000780b */ /* 0x000fc80003f3c200 */
[----:B------:R-:W-:-:S13]  /*1520*/  PLOP3.LUT P0, PT, P0, P1, PT, 0xf8, 0x8f ;  /* 0x00000000008f781c */ /* 0x000fda0000703f70 */
[----:B------:R-:W-:Y:S05]  /*1530*/  @P0 BRA `(.L_x_8) ;  /* 0x0000000400500947 */ /* 0x000fea0003800000 */
[----:B------:R-:W-:-:S13]  /*1540*/  LOP3.LUT P0, RZ, R2, 0x7fffffff, R23, 0xc8, !PT ;  /* 0x7fffffff02ff7812 */ /* 0x000fda000780c817 */
[----:B------:R-:W-:Y:S05]  /*1550*/  @!P0 BRA `(.L_x_9) ;  /* 0x0000000400408947 */ /* 0x000fea0003800000 */
[C---:B------:R-:W-:Y:S02]  /*1560*/  FSETP.NEU.FTZ.AND P1, PT, |R3|.reuse, +INF , PT ;  /* 0x7f8000000300780b */ /* 0x040fe40003f3d200 */
[----:B------:R-:W-:Y:S02]  /*1570*/  FSETP.NEU.FTZ.AND P0, PT, |R0|, +INF , PT ;  /* 0x7f8000000000780b */ /* 0x000fe40003f1d200 */
[----:B------:R-:W-:-:S11]  /*1580*/  FSETP.NEU.FTZ.AND P2, PT, |R3|, +INF , PT ;  /* 0x7f8000000300780b */ /* 0x000fd60003f5d200 */
[----:B------:R-:W-:Y:S05]  /*1590*/  @!P0 BRA !P1, `(.L_x_9) ;  /* 0x0000000400308947 */ /* 0x000fea0004800000 */
[----:B------:R-:W-:-:S04]  /*15a0*/  LOP3.LUT P1, RZ, R23, 0x7fffffff, RZ, 0xc0, !PT ;  /* 0x7fffffff17ff7812 */ /* 0x000fc8000782c0ff */
[----:B------:R-:W-:-:S13]  /*15b0*/  PLOP3.LUT P0, PT, P0, P1, PT, 0x2f, 0xf2 ;  /* 0x0000000000f2781c */ /* 0x000fda0000702577 */
[----:B------:R-:W-:Y:S05]  /*15c0*/  @P0 BRA `(.L_x_10) ;  /* 0x00000004001c0947 */ /* 0x000fea0003800000 */
[----:B------:R-:W-:-:S04]  /*15d0*/  LOP3.LUT P0, RZ, R2, 0x7fffffff, RZ, 0xc0, !PT ;  /* 0x7fffffff02ff7812 */ /* 0x000fc8000780c0ff */
[----:B------:R-:W-:-:S13]  /*15e0*/  PLOP3.LUT P0, PT, P2, P0, PT, 0x2f, 0xf2 ;  /* 0x0000000000f2781c */ /* 0x000fda0001700577 */
[----:B------:R-:W-:Y:S05]  /*15f0*/  @P0 BRA `(.L_x_11) ;  /* 0x0000000400040947 */ /* 0x000fea0003800000 */
[----:B------:R-:W-:Y:S01]  /*1600*/  ISETP.GE.AND P0, PT, R25, RZ, PT ;  /* 0x000000ff1900720c */ /* 0x000fe20003f06270 */
[----:B------:R-:W-:-:S05]  /*1610*/  VIADD R20, R9, 0xffffffff ;  /* 0xffffffff09147836 */ /* 0x000fca0000000000 */
[----:B------:R-:W-:-:S07]  /*1620*/  ISETP.GE.AND P1, PT, R20, RZ, PT ;  /* 0x000000ff1400720c */ /* 0x000fce0003f26270 */
[----:B------:R-:W-:Y:S01]  /*1630*/  @P0 MOV R20, RZ ;  /* 0x000000ff00140202 */ /* 0x000fe20000000f00 */
[----:B------:R-:W-:Y:S02]  /*1640*/  @!P0 IMAD.MOV.U32 R20, RZ, RZ, -0x40 ;  /* 0xffffffc0ff148424 */ /* 0x000fe400078e00ff */
[----:B------:R-:W-:-:S03]  /*1650*/  @!P0 FFMA R23, R3, 1.84467440737095516160e+19, RZ ;  /* 0x5f80000003178823 */ /* 0x000fc600000000ff */
[----:B------:R-:W-:Y:S01]  /*1660*/  @!P1 FFMA R2, R0, 1.84467440737095516160e+19, RZ ;  /* 0x5f80000000029823 */ /* 0x000fe200000000ff */
[----:B------:R-:W-:-:S07]  /*1670*/  @!P1 IADD3 R20, PT, PT, R20, 0x40, RZ ;  /* 0x0000004014149810 */ /* 0x000fce0007ffe0ff */
.L_x_7:
[----:B------:R-:W-:Y:S01]  /*1680*/  LEA R3, R9, 0xc0800000, 0x17 ;  /* 0xc080000009037811 */ /* 0x000fe200078eb8ff */
[----:B------:R-:W-:Y:S01]  /*1690*/  BSSY.RECONVERGENT B3, `(.L_x_12) ;  /* 0x0000036000037945 */ /* 0x000fe20003800200 */
[----:B------:R-:W-:-:S03]  /*16a0*/  IADD3 R22, PT, PT, R22, -0x7f, RZ ;  /* 0xffffff8116167810 */ /* 0x000fc60007ffe0ff */
[----:B------:R-:W-:Y:S02]  /*16b0*/  IMAD.IADD R25, R2, 0x1, -R3 ;  /* 0x0000000102197824 */ /* 0x000fe400078e0a03 */
[C---:B------:R-:W-:Y:S02]  /*16c0*/  IMAD R2, R22.reuse, -0x800000, R23 ;  /* 0xff80000016027824 */ /* 0x040fe400078e0217 */
[----:B------:R0:W1:Y:S01]  /*16d0*/  MUFU.RCP R28, R25 ;  /* 0x00000019001c7308 */ /* 0x0000620000001000 */
[----:B------:R-:W-:Y:S01]  /*16e0*/  FADD.FTZ R3, -R25, -RZ ;  /* 0x800000ff19037221 */ /* 0x000fe20000010100 */
[----:B0-----:R-:W-:-:S05]  /*16f0*/  IADD3 R25, PT, PT, R22, 0x7f, -R9 ;  /* 0x0000007f16197810 */ /* 0x001fca0007ffe809 */
[----:B------:R-:W-:Y:S02]  /*1700*/  IMAD.IADD R20, R25, 0x1, R20 ;  /* 0x0000000119147824 */ /* 0x000fe400078e0214 */
[----:B-1----:R-:W-:-:S04]  /*1710*/  FFMA R27, R28, R3, 1 ;  /* 0x3f8000001c1b7423 */ /* 0x002fc80000000003 */
[----:B------:R-:W-:-:S04]  /*1720*/  FFMA R28, R28, R27, R28 ;  /* 0x0000001b1c1c7223 */ /* 0x000fc8000000001c */
[----:B------:R-:W-:-:S04]  /*1730*/  FFMA R23, R2, R28, RZ ;  /* 0x0000001c02177223 */ /* 0x000fc800000000ff */
[----:B------:R-:W-:-:S04]  /*1740*/  FFMA R27, R3, R23, R2 ;  /* 0x00000017031b7223 */ /* 0x000fc80000000002 */
[----:B------:R-:W-:-:S04]  /*1750*/  FFMA R23, R28, R27, R23 ;  /* 0x0000001b1c177223 */ /* 0x000fc80000000017 */
[----:B------:R-:W-:-:S04]  /*1760*/  FFMA R2, R3, R23, R2 ;  /* 0x0000001703027223 */ /* 0x000fc80000000002 */
[----:B------:R-:W-:-:S05]  /*1770*/  FFMA R3, R28, R2, R23 ;  /* 0x000000021c037223 */ /* 0x000fca0000000017 */
[----:B------:R-:W-:-:S04]  /*1780*/  SHF.R.U32.HI R9, RZ, 0x17, R3 ;  /* 0x00000017ff097819 */ /* 0x000fc80000011603 */
[----:B------:R-:W-:-:S04]  /*1790*/  LOP3.LUT R9, R9, 0xff, RZ, 0xc0, !PT ;  /* 0x000000ff09097812 */ /* 0x000fc800078ec0ff */
[----:B------:R-:W-:-:S05]  /*17a0*/  IADD3 R9, PT, PT, R9, R20, RZ ;  /* 0x0000001409097210 */ /* 0x000fca0007ffe0ff */
[----:B------:R-:W-:-:S05]  /*17b0*/  VIADD R22, R9, 0xffffffff ;  /* 0xffffffff09167836 */ /* 0x000fca0000000000 */
[----:B------:R-:W-:-:S13]  /*17c0*/  ISETP.GE.U32.AND P0, PT, R22, 0xfe, PT ;  /* 0x000000fe1600780c */ /* 0x000fda0003f06070 */
[----:B------:R-:W-:Y:S05]  /*17d0*/  @!P0 BRA `(.L_x_13) ;  /* 0x0000000000808947 */ /* 0x000fea0003800000 */
[----:B------:R-:W-:-:S13]  /*17e0*/  ISETP.GT.AND P0, PT, R9, 0xfe, PT ;  /* 0x000000fe0900780c */ /* 0x000fda0003f04270 */
[----:B------:R-:W-:Y:S05]  /*17f0*/  @P0 BRA `(.L_x_14) ;  /* 0x00000000006c0947 */ /* 0x000fea0003800000 */
[----:B------:R-:W-:-:S13]  /*1800*/  ISETP.GE.AND P0, PT, R9, 0x1, PT ;  /* 0x000000010900780c */ /* 0x000fda0003f06270 */
[----:B------:R-:W-:Y:S05]  /*1810*/  @P0 BRA `(.L_x_15) ;  /* 0x0000000000740947 */ /* 0x000fea0003800000 */
[----:B------:R-:W-:Y:S02]  /*1820*/  ISETP.GE.AND P0, PT, R9, -0x18, PT ;  /* 0xffffffe80900780c */ /* 0x000fe40003f06270 */
[----:B------:R-:W-:-:S11]  /*1830*/  LOP3.LUT R3, R3, 0x80000000, RZ, 0xc0, !PT ;  /* 0x8000000003037812 */ /* 0x000fd600078ec0ff */
[----:B------:R-:W-:Y:S05]  /*1840*/  @!P0 BRA `(.L_x_15) ;  /* 0x0000000000688947 */ /* 0x000fea0003800000 */
[-CC-:B------:R-:W-:Y:S01]  /*1850*/  FFMA.RZ R20, R28, R2.reuse, R23.reuse ;  /* 0x000000021c147223 */ /* 0x180fe2000000c017 */
[C---:B------:R-:W-:Y:S02]  /*1860*/  IADD3 R25, PT, PT, R9.reuse, 0x20, RZ ;  /* 0x0000002009197810 */ /* 0x040fe40007ffe0ff */
[C---:B------:R-:W-:Y:S02]  /*1870*/  ISETP.NE.AND P2, PT, R9.reuse, RZ, PT ;  /* 0x000000ff0900720c */ /* 0x040fe40003f45270 */
[----:B------:R-:W-:Y:S01]  /*1880*/  LOP3.LUT R22, R20, 0x7fffff, RZ, 0xc0, !PT ;  /* 0x007fffff14167812 */ /* 0x000fe200078ec0ff */
[CCC-:B------:R-:W-:Y:S01]  /*1890*/  FFMA.RP R20, R28.reuse, R2.reuse, R23.reuse ;  /* 0x000000021c147223 */ /* 0x1c0fe20000008017 */
[----:B------:R-:W-:Y:S01]  /*18a0*/  ISETP.NE.AND P1, PT, R9, RZ, PT ;  /* 0x000000ff0900720c */ /* 0x000fe20003f25270 */
[----:B------:R-:W-:Y:S01]  /*18b0*/  FFMA.RM R23, R28, R2, R23 ;  /* 0x000000021c177223 */ /* 0x000fe20000004017 */
[----:B------:R-:W-:Y:S01]  /*18c0*/  LOP3.LUT R22, R22, 0x800000, RZ, 0xfc, !PT ;  /* 0x0080000016167812 */ /* 0x000fe200078efcff */
[----:B------:R-:W-:-:S03]  /*18d0*/  IMAD.MOV R9, RZ, RZ, -R9 ;  /* 0x000000ffff097224 */ /* 0x000fc600078e0a09 */
[----:B------:R-:W-:Y:S02]  /*18e0*/  SHF.L.U32 R25, R22, R25, RZ ;  /* 0x0000001916197219 */ /* 0x000fe400000006ff */
[----:B------:R-:W-:Y:S02]  /*18f0*/  FSETP.NEU.FTZ.AND P0, PT, R20, R23, PT ;  /* 0x000000171400720b */ /* 0x000fe40003f1d000 */
[----:B------:R-:W-:Y:S02]  /*1900*/  SEL R9, R9, RZ, P2 ;  /* 0x000000ff09097207 */ /* 0x000fe40001000000 */
[----:B------:R-:W-:Y:S02]  /*1910*/  ISETP.NE.AND P1, PT, R25, RZ, P1 ;  /* 0x000000ff1900720c */ /* 0x000fe40000f25270 */
[----:B------:R-:W-:Y:S02]  /*1920*/  SHF.R.U32.HI R9, RZ, R9, R22 ;  /* 0x00000009ff097219 */ /* 0x000fe40000011616 */
[----:B------:R-:W-:-:S02]  /*1930*/  PLOP3.LUT P0, PT, P0, P1, PT, 0xf8, 0x8f ;  /* 0x00000000008f781c */ /* 0x000fc40000703f70 */
[----:B------:R-:W-:Y:S02]  /*1940*/  SHF.R.U32.HI R23, RZ, 0x1, R9 ;  /* 0x00000001ff177819 */ /* 0x000fe40000011609 */
[----:B------:R-:W-:-:S04]  /*1950*/  SEL R2, RZ, 0x1, !P0 ;  /* 0x00000001ff027807 */ /* 0x000fc80004000000 */
[----:B------:R-:W-:-:S04]  /*1960*/  LOP3.LUT R2, R2, 0x1, R23, 0xf8, !PT ;  /* 0x0000000102027812 */ /* 0x000fc800078ef817 */
[----:B------:R-:W-:-:S04]  /*1970*/  LOP3.LUT R2, R2, R9, RZ, 0xc0, !PT ;  /* 0x0000000902027212 */ /* 0x000fc800078ec0ff */
[----:B------:R-:W-:-:S04]  /*1980*/  IADD3 R2, PT, PT, R23, R2, RZ ;  /* 0x0000000217027210 */ /* 0x000fc80007ffe0ff */
[----:B------:R-:W-:Y:S01]  /*1990*/  LOP3.LUT R3, R2, R3, RZ, 0xfc, !PT ;  /* 0x0000000302037212 */ /* 0x000fe200078efcff */
[----:B------:R-:W-:Y:S06]  /*19a0*/  BRA `(.L_x_15) ;  /* 0x0000000000107947 */ /* 0x000fec0003800000 */
.L_x_14:
[----:B------:R-:W-:-:S04]  /*19b0*/  LOP3.LUT R3, R3, 0x80000000, RZ, 0xc0, !PT ;  /* 0x8000000003037812 */ /* 0x000fc800078ec0ff */
[----:B------:R-:W-:Y:S01]  /*19c0*/  LOP3.LUT R3, R3, 0x7f800000, RZ, 0xfc, !PT ;  /* 0x7f80000003037812 */ /* 0x000fe200078efcff */
[----:B------:R-:W-:Y:S06]  /*19d0*/  BRA `(.L_x_15) ;  /* 0x0000000000047947 */ /* 0x000fec0003800000 */
.L_x_13:
[----:B------:R-:W-:-:S07]  /*19e0*/  IMAD R3, R20, 0x800000, R3 ;  /* 0x0080000014037824 */ /* 0x000fce00078e0203 */
.L_x_15:
[----:B------:R-:W-:Y:S05]  /*19f0*/  BSYNC.RECONVERGENT B3 ;  /* 0x0000000000037941 */ /* 0x000fea0003800200 */
.L_x_12:
[----:B------:R-:W-:Y:S05]  /*1a00*/  BRA `(.L_x_16) ;  /* 0x0000000000207947 */ /* 0x000fea0003800000 */
.L_x_11:
[----:B------:R-:W-:-:S04]  /*1a10*/  LOP3.LUT R3, R2, 0x80000000, R23, 0x48, !PT ;  /* 0x8000000002037812 */ /* 0x000fc800078e4817 */
[----:B------:R-:W-:Y:S01]  /*1a20*/  LOP3.LUT R3, R3, 0x7f800000, RZ, 0xfc, !PT ;  /* 0x7f80000003037812 */ /* 0x000fe200078efcff */
[----:B------:R-:W-:Y:S06]  /*1a30*/  BRA `(.L_x_16) ;  /* 0x0000000000147947 */ /* 0x000fec0003800000 */
.L_x_10:
[----:B------:R-:W-:Y:S01]  /*1a40*/  LOP3.LUT R3, R2, 0x80000000, R23, 0x48, !PT ;  /* 0x8000000002037812 */ /* 0x000fe200078e4817 */
[----:B------:R-:W-:Y:S06]  /*1a50*/  BRA `(.L_x_16) ;  /* 0x00000000000c7947 */ /* 0x000fec0003800000 */
.L_x_9:
[----:B------:R-:W0:Y:S01]  /*1a60*/  MUFU.RSQ R3, -QNAN ;  /* 0xffc0000000037908 */ /* 0x000e220000001400 */
[----:B------:R-:W-:Y:S05]  /*1a70*/  BRA `(.L_x_16) ;  /* 0x0000000000047947 */ /* 0x000fea0003800000 */
.L_x_8:
[----:B------:R-:W-:-:S07]  /*1a80*/  FADD.FTZ R3, R3, R0 ;  /* 0x0000000003037221 */ /* 0x000fce0000010000 */
.L_x_16:
[----:B------:R-:W-:Y:S05]  /*1a90*/  BSYNC.RECONVERGENT B2 ;  /* 0x0000000000027941 */ /* 0x000fea0003800200 */
.L_x_6:
[----:B0-----:R-:W-:Y:S01]  /*1aa0*/  MOV R9, R3 ;  /* 0x0000000300097202 */ /* 0x001fe20000000f00 */
[----:B------:R-:W-:Y:S02]  /*1ab0*/  HFMA2 R3, -RZ, RZ, 0, 0 ;  /* 0x00000000ff037431 */ /* 0x000fe400000001ff */
[----:B------:R-:W-:-:S04]  /*1ac0*/  IMAD.MOV.U32 R2, RZ, RZ, R11 ;  /* 0x000000ffff027224 */ /* 0x000fc800078e000b */
[----:B------:R-:W-:Y:S05]  /*1ad0*/  RET.REL.NODEC R2 `(Order1_zplus) ;  /* 0xffffffe402487950 */ /* 0x000fea0003c3ffff */
.L_x_17:
[----:B------:R-:W-:-:S00]  /*1ae0*/  BRA `(.L_x_17) ;  /* 0xfffffffc00fc7947 */ /* 0x000fc0000383ffff */
[----:B------:R-:W-:-:S00]  /*1af0*/  NOP ;  /* 0x0000000000007918 */ /* 0x000fc00000000000 */
        /* <DEDUP_REMOVED lines=8> */
.L_x_108:


//--------------------- .text.Order1_zminus       --------------------------
	.section	.text.Order1_zminus,"ax",@progbits
	.align	128
        .global         Order1_zminus
        .type           Order1_zminus,@function
        .size           Order1_zminus,(.L_x_109 - Order1_zminus)
        .other          Order1_zminus,@"STO_CUDA_ENTRY STV_DEFAULT"
Order1_zminus:
.text.Order1_zminus:
        /* <DEDUP_REMOVED lines=10> */
[----:B-1----:R-:W-:-:S06]  /*00a0*/  UIMAD UR4, UR5, UR4, URZ ;  /* 0x00000004050472a4 */ /* 0x002fcc000f8e02ff */
[----:B0-----:R-:W-:-:S05]  /*00b0*/  IMAD R11, R19, UR4, RZ ;  /* 0x00000004130b7c24 */ /* 0x001fca000f8e02ff */
[----:B------:R-:W-:Y:S01]  /*00c0*/  IABS R5, R11 ;  /* 0x0000000b00057213 */ /* 0x000fe20000000000 */
[----:B------:R-:W2:Y:S01]  /*00d0*/  S2UR UR4, SR_CTAID.X ;  /* 0x00000000000479c3 */ /* 0x000ea20000002500 */
[C---:B---3--:R-:W-:Y:S01]  /*00e0*/  IMAD R0, R14.reuse, UR6, RZ ;  /* 0x000000060e007c24 */ /* 0x048fe2000f8e02ff */
[-C--:B------:R-:W-:Y:S01]  /*00f0*/  IABS R20, R15.reuse ;  /* 0x0000000f00147213 */ /* 0x080fe20000000000 */
[----:B------:R-:W0:Y:S01]  /*0100*/  I2F.RP R6, R5 ;  /* 0x0000000500067306 */ /* 0x000e220000209400 */
[-C--:B------:R-:W-:Y:S01]  /*0110*/  IMAD R14, R14, R15.reuse, RZ ;  /* 0x0000000f0e0e7224 */ /* 0x080fe200078e02ff */
[----:B------:R-:W1:Y:S01]  /*0120*/  LDCU.64 UR6, c[0x0][0x390] ;  /* 0x00007200ff0677ac */ /* 0x000e620008000a00 */
[----:B------:R-:W-:Y:S02]  /*0130*/  IMAD R9, R0, R15, RZ ;  /* 0x0000000f00097224 */ /* 0x000fe400078e02ff */
[----:B------:R-:W-:Y:S01]  /*0140*/  IMAD R0, R19, UR5, RZ ;  /* 0x0000000513007c24 */ /* 0x000fe2000f8e02ff */
[----:B----4-:R-:W-:-:S02]  /*0150*/  UIADD3 UR5, UPT, UPT, UR15, -UR14, URZ ;  /* 0x8000000e0f057290 */ /* 0x010fc4000fffe0ff */
[----:B------:R-:W-:-:S04]  /*0160*/  IABS R4, R9 ;  /* 0x0000000900047213 */ /* 0x000fc80000000000 */
[----:B------:R-:W3:Y:S08]  /*0170*/  I2F.RP R7, R4 ;  /* 0x0000000400077306 */ /* 0x000ef00000209400 */
[----:B0-----:R-:W0:Y:S01]  /*0180*/  MUFU.RCP R6, R6 ;  /* 0x0000000600067308 */ /* 0x001e220000001000 */
[----:B--2---:R-:W-:Y:S01]  /*0190*/  IMAD R8, R8, UR4, R17 ;  /* 0x0000000408087c24 */ /* 0x004fe2000f8e0211 */
[----:B------:R-:W-:-:S02]  /*01a0*/  UIADD3 UR4, UPT, UPT, UR13, -UR12, URZ ;  /* 0x8000000c0d047290 */ /* 0x000fc4000fffe0ff */
[----:B-1----:R-:W-:Y:S02]  /*01b0*/  UIADD3 UR6, UPT, UPT, UR7, -UR6, URZ ;  /* 0x8000000607067290 */ /* 0x002fe4000fffe0ff */
[----:B------:R-:W-:Y:S02]  /*01c0*/  IABS R18, R8 ;  /* 0x0000000800127213 */ /* 0x000fe40000000000 */
[----:B---3--:R-:W1:Y:S01]  /*01d0*/  MUFU.RCP R7, R7 ;  /* 0x0000000700077308 */ /* 0x008e620000001000 */
[----:B0-----:R-:W-:Y:S01]  /*01e0*/  VIADD R12, R6, 0xffffffe ;  /* 0x0ffffffe060c7836 */ /* 0x001fe20000000000 */
[----:B------:R-:W-:-:S06]  /*01f0*/  IABS R6, R0 ;  /* 0x0000000000067213 */ /* 0x000fcc0000000000 */
[----:B------:R0:W2:Y:S01]  /*0200*/  F2I.FTZ.U32.TRUNC.NTZ R13, R12 ;  /* 0x0000000c000d7305 */ /* 0x0000a2000021f000 */
[----:B-1----:R-:W-:Y:S01]  /*0210*/  VIADD R2, R7, 0xffffffe ;  /* 0x0ffffffe07027836 */ /* 0x002fe20000000000 */
[----:B------:R-:W-:-:S06]  /*0220*/  IABS R7, R14 ;  /* 0x0000000e00077213 */ /* 0x000fcc0000000000 */
[----:B------:R1:W3:Y:S01]  /*0230*/  F2I.FTZ.U32.TRUNC.NTZ R3, R2 ;  /* 0x0000000200037305 */ /* 0x0002e2000021f000 */
[----:B0-----:R-:W-:Y:S01]  /*0240*/  IMAD.MOV.U32 R12, RZ, RZ, RZ ;  /* 0x000000ffff0c7224 */ /* 0x001fe200078e00ff */
[----:B--2---:R-:W-:-:S06]  /*0250*/  IADD3 R16, PT, PT, RZ, -R13, RZ ;  /* 0x8000000dff107210 */ /* 0x004fcc0007ffe0ff */
[----:B------:R-:W0:Y:S01]  /*0260*/  I2F.RP R10, R6 ;  /* 0x00000006000a7306 */ /* 0x000e220000209400 */
[----:B-1----:R-:W-:Y:S01]  /*0270*/  IABS R2, R11 ;  /* 0x0000000b00027213 */ /* 0x002fe20000000000 */
[----:B------:R-:W-:Y:S01]  /*0280*/  IMAD R17, R16, R5, RZ ;  /* 0x0000000510117224 */ /* 0x000fe200078e02ff */
[----:B------:R-:W-:Y:S01]  /*0290*/  MOV R16, R18 ;  /* 0x0000001200107202 */ /* 0x000fe20000000f00 */
[----:B---3--:R-:W-:Y:S01]  /*02a0*/  IMAD.MOV R21, RZ, RZ, -R3 ;  /* 0x000000ffff157224 */ /* 0x008fe200078e0a03 */
[----:B------:R-:W-:Y:S01]  /*02b0*/  IABS R18, R9 ;  /* 0x0000000900127213 */ /* 0x000fe20000000000 */
[----:B------:R-:W-:Y:S02]  /*02c0*/  IMAD.HI.U32 R17, R13, R17, R12 ;  /* 0x000000110d117227 */ /* 0x000fe400078e000c */
[----:B------:R-:W1:Y:S02]  /*02d0*/  I2F.RP R13, R7 ;  /* 0x00000007000d7306 */ /* 0x000e640000209400 */
        /* <DEDUP_REMOVED lines=8> */
[----:B-1----:R-:W1:Y:S01]  /*0360*/  MUFU.RCP R13, R13 ;  /* 0x0000000d000d7308 */ /* 0x002e620000001000 */
[----:B------:R-:W-:-:S04]  /*0370*/  IMAD.HI.U32 R12, R3, R16, RZ ;  /* 0x00000010030c7227 */ /* 0x000fc800078e00ff */
[--C-:B------:R-:W-:Y:S02]  /*0380*/  IMAD R2, R17, R2, R16.reuse ;  /* 0x0000000211027224 */ /* 0x100fe400078e0210 */
[----:B------:R-:W-:Y:S02]  /*0390*/  IMAD R21, R12, R21, R16 ;  /* 0x000000150c157224 */ /* 0x000fe400078e0210 */
[----:B0-----:R-:W-:Y:S01]  /*03a0*/  VIADD R3, R10, 0xffffffe ;  /* 0x0ffffffe0a037836 */ /* 0x001fe20000000000 */
[----:B------:R-:W-:Y:S02]  /*03b0*/  ISETP.GT.U32.AND P0, PT, R5, R2, PT ;  /* 0x000000020500720c */ /* 0x000fe40003f04070 */
[----:B------:R-:W-:-:S03]  /*03c0*/  ISETP.GT.U32.AND P4, PT, R4, R21, PT ;  /* 0x000000150400720c */ /* 0x000fc60003f84070 */
[----:B------:R-:W0:Y:S08]  /*03d0*/  F2I.FTZ.U32.TRUNC.NTZ R3, R3 ;  /* 0x0000000300037305 */ /* 0x000e30000021f000 */
[-C--:B------:R-:W-:Y:S02]  /*03e0*/  @!P0 IADD3 R2, PT, PT, R2, -R5.reuse, RZ ;  /* 0x8000000502028210 */ /* 0x080fe40007ffe0ff */
[----:B------:R-:W-:Y:S01]  /*03f0*/  @!P4 IMAD.IADD R21, R21, 0x1, -R4 ;  /* 0x000000011515c824 */ /* 0x000fe200078e0a04 */
[----:B------:R-:W-:Y:S01]  /*0400*/  @!P0 IADD3 R17, PT, PT, R17, 0x1, RZ ;  /* 0x0000000111118810 */ /* 0x000fe20007ffe0ff */
[----:B------:R-:W-:Y:S01]  /*0410*/  @!P4 VIADD R12, R12, 0x1 ;  /* 0x000000010c0cc836 */ /* 0x000fe20000000000 */
[----:B------:R-:W-:Y:S01]  /*0420*/  ISETP.GE.U32.AND P5, PT, R2, R5, PT ;  /* 0x000000050200720c */ /* 0x000fe20003fa6070 */
[----:B-1----:R-:W-:Y:S01]  /*0430*/  VIADD R5, R13, 0xffffffe ;  /* 0x0ffffffe0d057836 */ /* 0x002fe20000000000 */
[----:B------:R-:W-:-:S02]  /*0440*/  LOP3.LUT R2, R8, R11, RZ, 0x3c, !PT ;  /* 0x0000000b08027212 */ /* 0x000fc400078e3cff */
[----:B------:R-:W-:Y:S02]  /*0450*/  ISETP.GE.U32.AND P3, PT, R21, R4, PT ;  /* 0x000000041500720c */ /* 0x000fe40003f66070 */
[----:B------:R-:W-:Y:S01]  /*0460*/  ISETP.GE.AND P2, PT, R2, RZ, PT ;  /* 0x000000ff0200720c */ /* 0x000fe20003f46270 */
[----:B------:R-:W1:Y:S01]  /*0470*/  F2I.FTZ.U32.TRUNC.NTZ R5, R5 ;  /* 0x0000000500057305 */ /* 0x000e62000021f000 */
[----:B------:R-:W-:Y:S01]  /*0480*/  LOP3.LUT R4, R8, R9, RZ, 0x3c, !PT ;  /* 0x0000000908047212 */ /* 0x000fe200078e3cff */
[----:B------:R-:W-:Y:S01]  /*0490*/  IMAD.MOV.U32 R2, RZ, RZ, RZ ;  /* 0x000000ffff027224 */ /* 0x000fe200078e00ff */
[----:B------:R-:W-:Y:S02]  /*04a0*/  ISETP.NE.AND P0, PT, R11, RZ, PT ;  /* 0x000000ff0b00720c */ /* 0x000fe40003f05270 */
[----:B------:R-:W-:Y:S02]  /*04b0*/  ISETP.GE.AND P1, PT, R4, RZ, PT ;  /* 0x000000ff0400720c */ /* 0x000fe40003f26270 */
[----:B------:R-:W-:-:S02]  /*04c0*/  ISETP.NE.AND P4, PT, R9, RZ, PT ;  /* 0x000000ff0900720c */ /* 0x000fc40003f85270 */
[----:B------:R-:W-:Y:S01]  /*04d0*/  @P5 IADD3 R17, PT, PT, R17, 0x1, RZ ;  /* 0x0000000111115810 */ /* 0x000fe20007ffe0ff */
[----:B------:R-:W-:Y:S01]  /*04e0*/  @P3 VIADD R12, R12, 0x1 ;  /* 0x000000010c0c3836 */ /* 0x000fe20000000000 */
[----:B0-----:R-:W-:Y:S02]  /*04f0*/  IADD3 R13, PT, PT, RZ, -R3, RZ ;  /* 0x80000003ff0d7210 */ /* 0x001fe40007ffe0ff */
[----:B------:R-:W-:Y:S01]  /*0500*/  @!P2 IADD3 R17, PT, PT, -R17, RZ, RZ ;  /* 0x000000ff1111a210 */ /* 0x000fe20007ffe1ff */
[----:B-1----:R-:W-:Y:S02]  /*0510*/  IMAD.MOV R10, RZ, RZ, -R5 ;  /* 0x000000ffff0a7224 */ /* 0x002fe400078e0a05 */
[----:B------:R-:W-:Y:S01]  /*0520*/  @!P0 LOP3.LUT R17, RZ, R11, RZ, 0x33, !PT ;  /* 0x0000000bff118212 */ /* 0x000fe200078e33ff */
[----:B------:R-:W-:Y:S02]  /*0530*/  IMAD R13, R13, R6, RZ ;  /* 0x000000060d0d7224 */ /* 0x000fe400078e02ff */
[----:B------:R-:W-:Y:S01]  /*0540*/  @!P1 IMAD.MOV R12, RZ, RZ, -R12 ;  /* 0x000000ffff0c9224 */ /* 0x000fe200078e0a0c */
[----:B------:R-:W-:Y:S01]  /*0550*/  IADD3 R4, PT, PT, -R17, RZ, RZ ;  /* 0x000000ff11047210 */ /* 0x000fe20007ffe1ff */
[----:B------:R-:W-:Y:S01]  /*0560*/  IMAD R23, R10, R7, RZ ;  /* 0x000000070a177224 */ /* 0x000fe200078e02ff */
[----:B------:R-:W-:Y:S01]  /*0570*/  @!P4 LOP3.LUT R12, RZ, R9, RZ, 0x33, !PT ;  /* 0x00000009ff0cc212 */ /* 0x000fe200078e33ff */
[----:B------:R-:W-:Y:S01]  /*0580*/  IMAD.HI.U32 R2, R3, R13, R2 ;  /* 0x0000000d03027227 */ /* 0x000fe200078e0002 */
[----:B------:R-:W-:-:S02]  /*0590*/  IABS R13, R14 ;  /* 0x0000000e000d7213 */ /* 0x000fc40000000000 */
[----:B------:R-:W-:Y:S01]  /*05a0*/  IADD3 R21, PT, PT, -R12, RZ, RZ ;  /* 0x000000ff0c157210 */ /* 0x000fe20007ffe1ff */
[--C-:B------:R-:W-:Y:S02]  /*05b0*/  IMAD R11, R11, R4, R8.reuse ;  /* 0x000000040b0b7224 */ /* 0x100fe400078e0208 */
[----:B------:R-:W-:Y:S02]  /*05c0*/  IMAD.MOV.U32 R4, RZ, RZ, RZ ;  /* 0x000000ffff047224 */ /* 0x000fe400078e00ff */
[----:B------:R-:W-:Y:S01]  /*05d0*/  IMAD R21, R9, R21, R8 ;  /* 0x0000001509157224 */ /* 0x000fe200078e0208 */
[----:B------:R-:W-:Y:S01]  /*05e0*/  IABS R3, R11 ;  /* 0x0000000b00037213 */ /* 0x000fe20000000000 */
[----:B------:R-:W-:Y:S01]  /*05f0*/  IMAD.HI.U32 R4, R5, R23, R4 ;  /* 0x0000001705047227 */ /* 0x000fe200078e0004 */
[----:B------:R-:W-:Y:S02]  /*0600*/  IABS R5, R0 ;  /* 0x0000000000057213 */ /* 0x000fe40000000000 */
[----:B------:R-:W-:Y:S01]  /*0610*/  IABS R8, R19 ;  /* 0x0000001300087213 */ /* 0x000fe20000000000 */
[----:B------:R-:W-:Y:S01]  /*0620*/  IMAD.HI.U32 R16, R2, R3, RZ ;  /* 0x0000000302107227 */ /* 0x000fe200078e00ff */
[----:B------:R-:W-:-:S02]  /*0630*/  IADD3 R9, PT, PT, RZ, -R5, RZ ;  /* 0x80000005ff097210 */ /* 0x000fc40007ffe0ff */
[----:B------:R-:W-:Y:S01]  /*0640*/  IABS R10, R21 ;  /* 0x00000015000a7213 */ /* 0x000fe20000000000 */
[----:B------:R-:W0:Y:S01]  /*0650*/  I2F.RP R5, R8 ;  /* 0x0000000800057306 */ /* 0x000e220000209400 */
[----:B------:R-:W-:Y:S02]  /*0660*/  IMAD.MOV R18, RZ, RZ, -R13 ;  /* 0x000000ffff127224 */ /* 0x000fe400078e0a0d */
[----:B------:R-:W-:Y:S01]  /*0670*/  MOV R2, R10 ;  /* 0x0000000a00027202 */ /* 0x000fe20000000f00 */
[----:B------:R-:W-:Y:S02]  /*0680*/  IMAD R3, R16, R9, R3 ;  /* 0x0000000910037224 */ /* 0x000fe400078e0203 */
[----:B------:R-:W-:Y:S02]  /*0690*/  IMAD.MOV.U32 R9, RZ, RZ, R20 ;  /* 0x000000ffff097224 */ /* 0x000fe400078e0014 */
[----:B------:R-:W-:Y:S01]  /*06a0*/  IMAD.HI.U32 R13, R4, R2, RZ ;  /* 0x00000002040d7227 */ /* 0x000fe200078e00ff */
[----:B------:R-:W-:Y:S01]  /*06b0*/  ISETP.GT.U32.AND P2, PT, R6, R3, PT ;  /* 0x000000030600720c */ /* 0x000fe20003f44070 */
[----:B------:R-:W1:Y:S02]  /*06c0*/  I2F.RP R10, R9 ;  /* 0x00000009000a7306 */ /* 0x000e640000209400 */
        /* <DEDUP_REMOVED lines=9> */
[----:B-1----:R-:W1:Y:S01]  /*0760*/  MUFU.RCP R10, R10 ;  /* 0x0000000a000a7308 */ /* 0x002e620000001000 */
        /* <DEDUP_REMOVED lines=9> */
[----:B-1----:R-:W-:Y:S01]  /*0800*/  VIADD R10, R10, 0xffffffe ;  /* 0x0ffffffe0a0a7836 */ /* 0x002fe20000000000 */
[----:B------:R-:W-:Y:S01]  /*0810*/  @!P1 IADD3 R16, PT, PT, -R16, RZ, RZ ;  /* 0x000000ff10109210 */ /* 0x000fe20007ffe1ff */
[----:B------:R-:W-:Y:S01]  /*0820*/  HFMA2 R2, -RZ, RZ, 0, 0 ;  /* 0x00000000ff027431 */ /* 0x000fe200000001ff */
[----:B------:R-:W-:-:S03]  /*0830*/  @!P2 LOP3.LUT R16, RZ, R0, RZ, 0x33, !PT ;  /* 0x00000000ff10a212 */ /* 0x000fc600078e33ff */
[----:B------:R-:W1:Y:S01]  /*0840*/  F2I.FTZ.U32.TRUNC.NTZ R5, R10 ;  /* 0x0000000a00057305 */ /* 0x000e62000021f000 */
        /* <DEDUP_REMOVED lines=11> */
[----:B-1----:R-:W-:-:S03]  /*0900*/  IADD3 R10, PT, PT, RZ, -R5, RZ ;  /* 0x80000005ff0a7210 */ /* 0x002fc60007ffe0ff */
        /* <DEDUP_REMOVED lines=33> */
[----:B-----5:R-:W-:Y:S01]  /*0b20*/  ISETP.GE.OR P0, PT, R17, UR8, P0 ;  /* 0x0000000811007c0c */ /* 0x020fe20008706670 */
[----:B------:R-:W-:Y:S01]  /*0b30*/  IMAD R19, R19, R3, R6 ;  /* 0x0000000313137224 */ /* 0x000fe200078e0206 */
[----:B------:R-:W-:Y:S01]  /*0b40*/  @!P2 IADD3 R14, PT, PT, -R14, RZ, RZ ;  /* 0x000000ff0e0ea210 */ /* 0x000fe20007ffe1ff */
[----:B------:R-:W1:Y:S01]  /*0b50*/  LDCU.64 UR8, c[0x0][0x358] ;  /* 0x00006b00ff0877ac */ /* 0x000e620008000a00 */
        /* <DEDUP_REMOVED lines=9> */
[----:B------:R-:W-:-:S04]  /*0bf0*/  IADD3 R21, PT, PT, -R19, UR7, RZ ;  /* 0x0000000713157c10 */ /* 0x000fc8000fffe1ff */
        /* <DEDUP_REMOVED lines=33> */
[----:B-----5:R-:W-:Y:S05]  /*0e10*/  CALL.REL.NOINC `($__internal_1_$__cuda_sm3x_div_rn_noftz_f32_slowpath) ;  /* 0x0000000400847944 */ /* 0x020fea0003c00000 */
[----:B------:R-:W-:-:S07]  /*0e20*/  MOV R11, R9 ;  /* 0x00000009000b7202 */ /* 0x000fce0000000f00 */
.L_x_21:
[----:B------:R-:W-:Y:S05]  /*0e30*/  BSYNC.RECONVERGENT B1 ;  /* 0x0000000000017941 */ /* 0x000fea0003800200 */
.L_x_20:
        /* <DEDUP_REMOVED lines=22> */
.L_x_19:
[----:B------:R-:W-:Y:S05]  /*0fa0*/  BSYNC.RECONVERGENT B0 ;  /* 0x0000000000007941 */ /* 0x000fea0003800200 */
.L_x_18:
        /* <DEDUP_REMOVED lines=13> */
[----:B-1----:R-:W-:-:S07]  /*1080*/  IMAD R2, R12, UR6, R3 ;  /* 0x000000060c027c24 */ /* 0x002fce000f8e0203 */
[----:B------:R-:W1:Y:S01]  /*1090*/  LDC.64 R6, c[0x0][0x408] ;  /* 0x00010200ff067b82 */ /* 0x000e620000000a00 */
[----:B--2---:R-:W-:Y:S01]  /*10a0*/  VIADD R3, R14, UR5 ;  /* 0x000000050e037c36 */ /* 0x004fe20008000000 */
[----:B----4-:R-:W-:Y:S02]  /*10b0*/  IADD3 R4, PT, PT, -R15, UR4, RZ ;  /* 0x000000040f047c10 */ /* 0x010fe4000fffe1ff */
[----:B------:R-:W-:-:S04]  /*10c0*/  IADD3 R2, PT, PT, R13, R2, RZ ;  /* 0x000000020d027210 */ /* 0x000fc80007ffe0ff */
[----:B------:R-:W2:Y:S01]  /*10d0*/  LDC R27, c[0x0][0x418] ;  /* 0x00010600ff1b7b82 */ /* 0x000ea20000000800 */
[----:B------:R-:W-:-:S04]  /*10e0*/  IMAD R3, R2, UR7, R3 ;  /* 0x0000000702037c24 */ /* 0x000fc8000f8e0203 */
[----:B0-----:R-:W-:-:S03]  /*10f0*/  IMAD R4, R3, UR10, R4 ;  /* 0x0000000a03047c24 */ /* 0x001fc6000f8e0204 */
[----:B------:R-:W0:Y:S01]  /*1100*/  LDC.64 R2, c[0x0][0x410] ;  /* 0x00010400ff027b82 */ /* 0x000e220000000a00 */
[----:B---3--:R-:W-:-:S05]  /*1110*/  IMAD.WIDE R24, R4, 0x4, R10 ;  /* 0x0000000404187825 */ /* 0x008fca00078e020a */
[----:B------:R-:W3:Y:S02]  /*1120*/  LDG.E.CONSTANT R10, desc[UR8][R24.64] ;  /* 0x00000008180a7981 */ /* 0x000ee4000c1e9900 */
[----:B------:R-:W4:Y:S02]  /*1130*/  LDC.64 R8, c[0x0][0x400] ;  /* 0x00010000ff087b82 */ /* 0x000f240000000a00 */
[----:B------:R-:W3:Y:S01]  /*1140*/  LDG.E.CONSTANT R19, desc[UR8][R24.64+-0x4] ;  /* 0xfffffc0818137981 */ /* 0x000ee2000c1e9900 */
[----:B------:R-:W-:-:S04]  /*1150*/  IMAD.WIDE R16, R15, 0x4, R16 ;  /* 0x000000040f107825 */ /* 0x000fc800078e0210 */
        /* <DEDUP_REMOVED lines=20> */
[----:B-----5:R-:W-:Y:S05]  /*12a0*/  CALL.REL.NOINC `($__internal_1_$__cuda_sm3x_div_rn_noftz_f32_slowpath) ;  /* 0x0000000000607944 */ /* 0x020fea0003c00000 */
.L_x_23:
[----:B------:R-:W-:Y:S05]  /*12b0*/  BSYNC.RECONVERGENT B0 ;  /* 0x0000000000007941 */ /* 0x000fea0003800200 */
.L_x_22:
        /* <DEDUP_REMOVED lines=23> */
        .weak           $__internal_1_$__cuda_sm3x_div_rn_noftz_f32_slowpath
        .type           $__internal_1_$__cuda_sm3x_div_rn_noftz_f32_slowpath,@function
        .size           $__internal_1_$__cuda_sm3x_div_rn_noftz_f32_slowpath,(.L_x_109 - $__internal_1_$__cuda_sm3x_div_rn_noftz_f32_slowpath)
$__internal_1_$__cuda_sm3x_div_rn_noftz_f32_slowpath:
        /* <DEDUP_REMOVED lines=37> */
.L_x_25:
        /* <DEDUP_REMOVED lines=51> */
.L_x_32:
[----:B------:R-:W-:-:S04]  /*19b0*/  LOP3.LUT R3, R3, 0x80000000, RZ, 0xc0, !PT ;  /* 0x8000000003037812 */ /* 0x000fc800078ec0ff */
[----:B------:R-:W-:Y:S01]  /*19c0*/  LOP3.LUT R3, R3, 0x7f800000, RZ, 0xfc, !PT ;  /* 0x7f80000003037812 */ /* 0x000fe200078efcff */
[----:B------:R-:W-:Y:S06]  /*19d0*/  BRA `(.L_x_33) ;  /* 0x0000000000047947 */ /* 0x000fec0003800000 */
.L_x_31:
[----:B------:R-:W-:-:S07]  /*19e0*/  IMAD R3, R20, 0x800000, R3 ;  /* 0x0080000014037824 */ /* 0x000fce00078e0203 */
.L_x_33:
[----:B------:R-:W-:Y:S05]  /*19f0*/  BSYNC.RECONVERGENT B3 ;  /* 0x0000000000037941 */ /* 0x000fea0003800200 */
.L_x_30:
[----:B------:R-:W-:Y:S05]  /*1a00*/  BRA `(.L_x_34) ;  /* 0x0000000000207947 */ /* 0x000fea0003800000 */
.L_x_29:
[----:B------:R-:W-:-:S04]  /*1a10*/  LOP3.LUT R3, R2, 0x80000000, R23, 0x48, !PT ;  /* 0x8000000002037812 */ /* 0x000fc800078e4817 */
[----:B------:R-:W-:Y:S01]  /*1a20*/  LOP3.LUT R3, R3, 0x7f800000, RZ, 0xfc, !PT ;  /* 0x7f80000003037812 */ /* 0x000fe200078efcff */
[----:B------:R-:W-:Y:S06]  /*1a30*/  BRA `(.L_x_34) ;  /* 0x0000000000147947 */ /* 0x000fec0003800000 */
.L_x_28:
[----:B------:R-:W-:Y:S01]  /*1a40*/  LOP3.LUT R3, R2, 0x80000000, R23, 0x48, !PT ;  /* 0x8000000002037812 */ /* 0x000fe200078e4817 */
[----:B------:R-:W-:Y:S06]  /*1a50*/  BRA `(.L_x_34) ;  /* 0x00000000000c7947 */ /* 0x000fec0003800000 */
.L_x_27:
[----:B------:R-:W0:Y:S01]  /*1a60*/  MUFU.RSQ R3, -QNAN ;  /* 0xffc0000000037908 */ /* 0x000e220000001400 */
[----:B------:R-:W-:Y:S05]  /*1a70*/  BRA `(.L_x_34) ;  /* 0x0000000000047947 */ /* 0x000fea0003800000 */
.L_x_26:
[----:B------:R-:W-:-:S07]  /*1a80*/  FADD.FTZ R3, R3, R0 ;  /* 0x0000000003037221 */ /* 0x000fce0000010000 */
.L_x_34:
[----:B------:R-:W-:Y:S05]  /*1a90*/  BSYNC.RECONVERGENT B2 ;  /* 0x0000000000027941 */ /* 0x000fea0003800200 */
.L_x_24:
[----:B0-----:R-:W-:Y:S01]  /*1aa0*/  MOV R9, R3 ;  /* 0x0000000300097202 */ /* 0x001fe20000000f00 */
[----:B------:R-:W-:Y:S02]  /*1ab0*/  HFMA2 R3, -RZ, RZ, 0, 0 ;  /* 0x00000000ff037431 */ /* 0x000fe400000001ff */
[----:B------:R-:W-:-:S04]  /*1ac0*/  IMAD.MOV.U32 R2, RZ, RZ, R11 ;  /* 0x000000ffff027224 */ /* 0x000fc800078e000b */
[----:B------:R-:W-:Y:S05]  /*1ad0*/  RET.REL.NODEC R2 `(Order1_zminus) ;  /* 0xffffffe402487950 */ /* 0x000fea0003c3ffff */
.L_x_35:
        /* <DEDUP_REMOVED lines=10> */
.L_x_109:


//--------------------- .text.Order1_yplus        --------------------------
	.section	.text.Order1_yplus,"ax",@progbits
	.align	128
        .global         Order1_yplus
        .type           Order1_yplus,@function
        .size           Order1_yplus,(.L_x_110 - Order1_yplus)
        .other          Order1_yplus,@"STO_CUDA_ENTRY STV_DEFAULT"
Order1_yplus:
.text.Order1_yplus:
        /* <DEDUP_REMOVED lines=10> */
[----:B------:R-:W4:Y:S01]  /*00a0*/  LDCU.64 UR10, c[0x0][0x390] ;  /* 0x00007200ff0a77ac */ /* 0x000f220008000a00 */
[----:B-1----:R-:W-:Y:S01]  /*00b0*/  UIMAD UR4, UR5, UR4, URZ ;  /* 0x00000004050472a4 */ /* 0x002fe2000f8e02ff */
[----:B------:R-:W1:Y:S05]  /*00c0*/  LDCU.64 UR8, c[0x0][0x358] ;  /* 0x00006b00ff0877ac */ /* 0x000e6a0008000a00 */
[----:B0-----:R-:W-:-:S02]  /*00d0*/  IMAD R11, R20, UR4, RZ ;  /* 0x00000004140b7c24 */ /* 0x001fc4000f8e02ff */
[----:B---3--:R-:W-:-:S03]  /*00e0*/  IMAD R0, R16, UR6, RZ ;  /* 0x0000000610007c24 */ /* 0x008fc6000f8e02ff */
[----:B------:R-:W-:Y:S01]  /*00f0*/  IABS R5, R11 ;  /* 0x0000000b00057213 */ /* 0x000fe20000000000 */
[----:B------:R-:W2:Y:S01]  /*0100*/  S2UR UR4, SR_CTAID.X ;  /* 0x00000000000479c3 */ /* 0x000ea20000002500 */
[-C--:B------:R-:W-:Y:S01]  /*0110*/  IMAD R16, R16, R17.reuse, RZ ;  /* 0x0000001110107224 */ /* 0x080fe200078e02ff */
[----:B----4-:R-:W-:Y:S01]  /*0120*/  UIADD3 UR6, UPT, UPT, UR11, -UR10, URZ ;  /* 0x8000000a0b067290 */ /* 0x010fe2000fffe0ff */
[----:B------:R-:W-:Y:S01]  /*0130*/  IMAD R9, R0, R17, RZ ;  /* 0x0000001100097224 */ /* 0x000fe200078e02ff */
[----:B------:R-:W0:Y:S01]  /*0140*/  I2F.RP R6, R5 ;  /* 0x0000000500067306 */ /* 0x000e220000209400 */
[----:B------:R-:W-:Y:S01]  /*0150*/  IMAD R0, R20, UR5, RZ ;  /* 0x0000000514007c24 */ /* 0x000fe2000f8e02ff */
[----:B------:R-:W-:Y:S02]  /*0160*/  UIADD3 UR5, UPT, UPT, UR15, -UR14, URZ ;  /* 0x8000000e0f057290 */ /* 0x000fe4000fffe0ff */
[----:B------:R-:W-:-:S04]  /*0170*/  IABS R4, R9 ;  /* 0x0000000900047213 */ /* 0x000fc80000000000 */
        /* <DEDUP_REMOVED lines=12> */
[----:B0-----:R-:W-:Y:S01]  /*0240*/  HFMA2 R12, -RZ, RZ, 0, 0 ;  /* 0x00000000ff0c7431 */ /* 0x001fe200000001ff */
[----:B---3--:R-:W-:-:S06]  /*0250*/  IADD3 R14, PT, PT, RZ, -R13, RZ ;  /* 0x8000000dff0e7210 */ /* 0x008fcc0007ffe0ff */
[----:B------:R-:W0:Y:S01]  /*0260*/  I2F.RP R10, R6 ;  /* 0x00000006000a7306 */ /* 0x000e220000209400 */
[----:B--2---:R-:W-:Y:S01]  /*0270*/  IABS R2, R11 ;  /* 0x0000000b00027213 */ /* 0x004fe20000000000 */
[----:B------:R-:W-:Y:S02]  /*0280*/  IMAD R15, R14, R5, RZ ;  /* 0x000000050e0f7224 */ /* 0x000fe400078e02ff */
[----:B----4-:R-:W-:Y:S02]  /*0290*/  IMAD.MOV R19, RZ, RZ, -R3 ;  /* 0x000000ffff137224 */ /* 0x010fe400078e0a03 */
[----:B------:R-:W-:Y:S02]  /*02a0*/  IMAD.HI.U32 R14, R13, R15, R12 ;  /* 0x0000000f0d0e7227 */ /* 0x000fe400078e000c */
[----:B------:R-:W2:Y:S02]  /*02b0*/  I2F.RP R12, R7 ;  /* 0x00000007000c7306 */ /* 0x000ea40000209400 */
[----:B------:R-:W-:Y:S01]  /*02c0*/  IMAD.MOV.U32 R13, RZ, RZ, R18 ;  /* 0x000000ffff0d7224 */ /* 0x000fe200078e0012 */
[----:B------:R-:W-:Y:S01]  /*02d0*/  IADD3 R18, PT, PT, RZ, -R2, RZ ;  /* 0x80000002ff127210 */ /* 0x000fe20007ffe0ff */
[----:B------:R-:W-:Y:S01]  /*02e0*/  IMAD R15, R19, R4, RZ ;  /* 0x00000004130f7224 */ /* 0x000fe200078e02ff */
[----:B------:R-:W-:Y:S01]  /*02f0*/  IABS R19, R9 ;  /* 0x0000000900137213 */ /* 0x000fe20000000000 */
[----:B------:R-:W-:-:S02]  /*0300*/  IMAD.MOV.U32 R2, RZ, RZ, RZ ;  /* 0x000000ffff027224 */ /* 0x000fc400078e00ff */
[----:B0-----:R-:W0:Y:S02]  /*0310*/  MUFU.RCP R10, R10 ;  /* 0x0000000a000a7308 */ /* 0x001e240000001000 */
[----:B------:R-:W-:Y:S01]  /*0320*/  IMAD.HI.U32 R2, R3, R15, R2 ;  /* 0x0000000f03027227 */ /* 0x000fe200078e0002 */
[----:B------:R-:W-:-:S03]  /*0330*/  IADD3 R3, PT, PT, RZ, -R19, RZ ;  /* 0x80000013ff037210 */ /* 0x000fc60007ffe0ff */
[-C--:B------:R-:W-:Y:S02]  /*0340*/  IMAD.HI.U32 R19, R14, R13.reuse, RZ ;  /* 0x0000000d0e137227 */ /* 0x080fe400078e00ff */
[----:B--2---:R-:W2:Y:S02]  /*0350*/  MUFU.RCP R12, R12 ;  /* 0x0000000c000c7308 */ /* 0x004ea40000001000 */
[----:B------:R-:W-:-:S04]  /*0360*/  IMAD.HI.U32 R14, R2, R13, RZ ;  /* 0x0000000d020e7227 */ /* 0x000fc800078e00ff */
[--C-:B------:R-:W-:Y:S02]  /*0370*/  IMAD R2, R19, R18, R13.reuse ;  /* 0x0000001213027224 */ /* 0x100fe400078e020d */
[----:B------:R-:W-:Y:S02]  /*0380*/  IMAD R13, R14, R3, R13 ;  /* 0x000000030e0d7224 */ /* 0x000fe400078e020d */
[----:B0-----:R-:W-:Y:S01]  /*0390*/  VIADD R3, R10, 0xffffffe ;  /* 0x0ffffffe0a037836 */ /* 0x001fe20000000000 */
[----:B------:R-:W-:Y:S02]  /*03a0*/  ISETP.GT.U32.AND P0, PT, R5, R2, PT ;  /* 0x000000020500720c */ /* 0x000fe40003f04070 */
[----:B------:R-:W-:-:S03]  /*03b0*/  ISETP.GT.U32.AND P4, PT, R4, R13, PT ;  /* 0x0000000d0400720c */ /* 0x000fc60003f84070 */
[----:B------:R-:W0:Y:S08]  /*03c0*/  F2I.FTZ.U32.TRUNC.NTZ R3, R3 ;  /* 0x0000000300037305 */ /* 0x000e30000021f000 */
[-C--:B------:R-:W-:Y:S01]  /*03d0*/  @!P0 IADD3 R2, PT, PT, R2, -R5.reuse, RZ ;  /* 0x8000000502028210 */ /* 0x080fe20007ffe0ff */
[----:B------:R-:W-:Y:S01]  /*03e0*/  @!P0 VIADD R19, R19, 0x1 ;  /* 0x0000000113138836 */ /* 0x000fe20000000000 */
[----:B------:R-:W-:Y:S01]  /*03f0*/  ISETP.NE.AND P0, PT, R11, RZ, PT ;  /* 0x000000ff0b00720c */ /* 0x000fe20003f05270 */
[----:B------:R-:W-:Y:S01]  /*0400*/  @!P4 IMAD.IADD R13, R13, 0x1, -R4 ;  /* 0x000000010d0dc824 */ /* 0x000fe200078e0a04 */
[----:B------:R-:W-:-:S02]  /*0410*/  ISETP.GE.U32.AND P5, PT, R2, R5, PT ;  /* 0x000000050200720c */ /* 0x000fc40003fa6070 */
[----:B------:R-:W-:Y:S02]  /*0420*/  LOP3.LUT R2, R8, R11, RZ, 0x3c, !PT ;  /* 0x0000000b08027212 */ /* 0x000fe400078e3cff */
[----:B--2---:R-:W-:Y:S02]  /*0430*/  IADD3 R5, PT, PT, R12, 0xffffffe, RZ ;  /* 0x0ffffffe0c057810 */ /* 0x004fe40007ffe0ff */
[----:B------:R-:W-:Y:S02]  /*0440*/  ISETP.GE.AND P2, PT, R2, RZ, PT ;  /* 0x000000ff0200720c */ /* 0x000fe40003f46270 */
[----:B------:R-:W-:Y:S01]  /*0450*/  ISETP.GE.U32.AND P3, PT, R13, R4, PT ;  /* 0x000000040d00720c */ /* 0x000fe20003f66070 */
[----:B0-----:R-:W-:Y:S01]  /*0460*/  IMAD.MOV R13, RZ, RZ, -R3 ;  /* 0x000000ffff0d7224 */ /* 0x001fe200078e0a03 */
[----:B------:R-:W-:Y:S01]  /*0470*/  LOP3.LUT R4, R8, R9, RZ, 0x3c, !PT ;  /* 0x0000000908047212 */ /* 0x000fe200078e3cff */
[----:B------:R-:W0:Y:S01]  /*0480*/  F2I.FTZ.U32.TRUNC.NTZ R5, R5 ;  /* 0x0000000500057305 */ /* 0x000e22000021f000 */
[----:B------:R-:W-:Y:S01]  /*0490*/  @!P4 IADD3 R14, PT, PT, R14, 0x1, RZ ;  /* 0x000000010e0ec810 */ /* 0x000fe20007ffe0ff */
[----:B------:R-:W-:Y:S01]  /*04a0*/  @P5 VIADD R19, R19, 0x1 ;  /* 0x0000000113135836 */ /* 0x000fe20000000000 */
[----:B------:R-:W-:Y:S01]  /*04b0*/  ISETP.GE.AND P1, PT, R4, RZ, PT ;  /* 0x000000ff0400720c */ /* 0x000fe20003f26270 */
[----:B------:R-:W-:Y:S01]  /*04c0*/  IMAD R13, R13, R6, RZ ;  /* 0x000000060d0d7224 */ /* 0x000fe200078e02ff */
[----:B------:R-:W-:-:S02]  /*04d0*/  ISETP.NE.AND P4, PT, R9, RZ, PT ;  /* 0x000000ff0900720c */ /* 0x000fc40003f85270 */
[----:B------:R-:W-:Y:S01]  /*04e0*/  MOV R2, RZ ;  /* 0x000000ff00027202 */ /* 0x000fe20000000f00 */
[----:B------:R-:W-:Y:S01]  /*04f0*/  @!P2 IMAD.MOV R19, RZ, RZ, -R19 ;  /* 0x000000ffff13a224 */ /* 0x000fe200078e0a13 */
[----:B------:R-:W-:Y:S02]  /*0500*/  @!P0 LOP3.LUT R19, RZ, R11, RZ, 0x33, !PT ;  /* 0x0000000bff138212 */ /* 0x000fe400078e33ff */
[----:B------:R-:W-:Y:S01]  /*0510*/  @P3 IADD3 R14, PT, PT, R14, 0x1, RZ ;  /* 0x000000010e0e3810 */ /* 0x000fe20007ffe0ff */
[----:B------:R-:W-:Y:S01]  /*0520*/  IMAD.HI.U32 R2, R3, R13, R2 ;  /* 0x0000000d03027227 */ /* 0x000fe200078e0002 */
[----:B------:R-:W-:Y:S02]  /*0530*/  IABS R12, R16 ;  /* 0x00000010000c7213 */ /* 0x000fe40000000000 */
[----:B0-----:R-:W-:Y:S01]  /*0540*/  IADD3 R10, PT, PT, RZ, -R5, RZ ;  /* 0x80000005ff0a7210 */ /* 0x001fe20007ffe0ff */
[----:B------:R-:W-:Y:S01]  /*0550*/  IMAD.MOV R4, RZ, RZ, -R19 ;  /* 0x000000ffff047224 */ /* 0x000fe200078e0a13 */
[----:B------:R-:W-:-:S02]  /*0560*/  @!P1 IADD3 R14, PT, PT, -R14, RZ, RZ ;  /* 0x000000ff0e0e9210 */ /* 0x000fc40007ffe1ff */
[----:B------:R-:W-:Y:S01]  /*0570*/  @!P4 LOP3.LUT R14, RZ, R9, RZ, 0x33, !PT ;  /* 0x00000009ff0ec212 */ /* 0x000fe200078e33ff */
[----:B------:R-:W-:Y:S02]  /*0580*/  IMAD R11, R11, R4, R8 ;  /* 0x000000040b0b7224 */ /* 0x000fe400078e0208 */
[----:B------:R-:W-:Y:S02]  /*0590*/  HFMA2 R4, -RZ, RZ, 0, 0 ;  /* 0x00000000ff047431 */ /* 0x000fe400000001ff */
[----:B------:R-:W-:Y:S01]  /*05a0*/  IMAD R15, R10, R7, RZ ;  /* 0x000000070a0f7224 */ /* 0x000fe200078e02ff */
[----:B------:R-:W-:Y:S01]  /*05b0*/  IADD3 R12, PT, PT, RZ, -R12, RZ ;  /* 0x8000000cff0c7210 */ /* 0x000fe20007ffe0ff */
[----:B------:R-:W-:Y:S01]  /*05c0*/  IMAD.MOV R10, RZ, RZ, -R14 ;  /* 0x000000ffff0a7224 */ /* 0x000fe200078e0a0e */
[----:B------:R-:W-:-:S03]  /*05d0*/  IABS R3, R11 ;  /* 0x0000000b00037213 */ /* 0x000fc60000000000 */
[----:B------:R-:W-:Y:S01]  /*05e0*/  IMAD R13, R9, R10, R8 ;  /* 0x0000000a090d7224 */ /* 0x000fe200078e0208 */
[----:B------:R-:W-:Y:S01]  /*05f0*/  IABS R8, R20 ;  /* 0x0000001400087213 */ /* 0x000fe20000000000 */
[----:B------:R-:W-:-:S03]  /*0600*/  IMAD.HI.U32 R18, R2, R3, RZ ;  /* 0x0000000302127227 */ /* 0x000fc600078e00ff */
[----:B------:R-:W-:Y:S01]  /*0610*/  IABS R10, R13 ;  /* 0x0000000d000a7213 */ /* 0x000fe20000000000 */
[----:B------:R-:W-:Y:S01]  /*0620*/  IMAD.HI.U32 R4, R5, R15, R4 ;  /* 0x0000000f05047227 */ /* 0x000fe200078e0004 */
[----:B------:R-:W-:Y:S02]  /*0630*/  IABS R5, R0 ;  /* 0x0000000000057213 */ /* 0x000fe40000000000 */
[----:B------:R-:W-:Y:S01]  /*0640*/  IABS R15, R17 ;  /* 0x00000011000f7213 */ /* 0x000fe20000000000 */
[----:B------:R-:W-:Y:S02]  /*0650*/  IMAD.MOV.U32 R2, RZ, RZ, R10 ;  /* 0x000000ffff027224 */ /* 0x000fe400078e000a */
[----:B------:R-:W-:Y:S02]  /*0660*/  IMAD.MOV R9, RZ, RZ, -R5 ;  /* 0x000000ffff097224 */ /* 0x000fe400078e0a05 */
[----:B------:R-:W0:Y:S02]  /*0670*/  I2F.RP R5, R8 ;  /* 0x0000000800057306 */ /* 0x000e240000209400 */
[----:B------:R-:W-:Y:S01]  /*0680*/  IMAD R3, R18, R9, R3 ;  /* 0x0000000912037224 */ /* 0x000fe200078e0203 */
[----:B------:R-:W-:Y:S01]  /*0690*/  MOV R9, R15 ;  /* 0x0000000f00097202 */ /* 0x000fe20000000f00 */
[----:B------:R-:W-:-:S03]  /*06a0*/  IMAD.HI.U32 R15, R4, R2, RZ ;  /* 0x00000002040f7227 */ /* 0x000fc600078e00ff */
[----:B------:R-:W-:Y:S01]  /*06b0*/  ISETP.GT.U32.AND P2, PT, R6, R3, PT ;  /* 0x000000030600720c */ /* 0x000fe20003f44070 */
[----:B------:R-:W2:Y:S01]  /*06c0*/  I2F.RP R10, R9 ;  /* 0x00000009000a7306 */ /* 0x000ea20000209400 */
[----:B------:R-:W-:Y:S01]  /*06d0*/  IMAD R4, R15, R12, R2 ;  /* 0x0000000c0f047224 */ /* 0x000fe200078e0202 */
[----:B------:R-:W-:-:S04]  /*06e0*/  LOP3.LUT R2, R11, R0, RZ, 0x3c, !PT ;  /* 0x000000000b027212 */ /* 0x000fc800078e3cff */
[----:B------:R-:W-:Y:S02]  /*06f0*/  ISETP.GT.U32.AND P3, PT, R7, R4, PT ;  /* 0x000000040700720c */ /* 0x000fe40003f64070 */
[----:B0-----:R-:W0:Y:S01]  /*0700*/  MUFU.RCP R5, R5 ;  /* 0x0000000500057308 */ /* 0x001e220000001000 */
[----:B------:R-:W-:Y:S02]  /*0710*/  ISETP.GE.AND P1, PT, R2, RZ, PT ;  /* 0x000000ff0200720c */ /* 0x000fe40003f26270 */
[----:B------:R-:W-:Y:S01]  /*0720*/  LOP3.LUT R2, R13, R16, RZ, 0x3c, !PT ;  /* 0x000000100d027212 */ /* 0x000fe200078e3cff */
[----:B------:R-:W-:Y:S01]  /*0730*/  @!P2 IMAD.IADD R3, R3, 0x1, -R6 ;  /* 0x000000010303a824 */ /* 0x000fe200078e0a06 */
[----:B------:R-:W-:Y:S02]  /*0740*/  @!P2 IADD3 R18, PT, PT, R18, 0x1, RZ ;  /* 0x000000011212a810 */ /* 0x000fe40007ffe0ff */
[----:B------:R-:W-:Y:S01]  /*0750*/  ISETP.NE.AND P2, PT, R0, RZ, PT ;  /* 0x000000ff0000720c */ /* 0x000fe20003f45270 */
[----:B--2---:R-:W2:Y:S01]  /*0760*/  MUFU.RCP R10, R10 ;  /* 0x0000000a000a7308 */ /* 0x004ea20000001000 */
[----:B------:R-:W-:-:S02]  /*0770*/  ISETP.GE.U32.AND P4, PT, R3, R6, PT ;  /* 0x000000060300720c */ /* 0x000fc40003f86070 */
[-C--:B------:R-:W-:Y:S01]  /*0780*/  @!P3 IADD3 R4, PT, PT, R4, -R7.reuse, RZ ;  /* 0x800000070404b210 */ /* 0x080fe20007ffe0ff */
[----:B------:R-:W-:Y:S01]  /*0790*/  @!P3 VIADD R15, R15, 0x1 ;  /* 0x000000010f0fb836 */ /* 0x000fe20000000000 */
[----:B------:R-:W-:Y:S02]  /*07a0*/  ISETP.NE.AND P3, PT, R16, RZ, PT ;  /* 0x000000ff1000720c */ /* 0x000fe40003f65270 */
[----:B------:R-:W-:Y:S01]  /*07b0*/  ISETP.GE.U32.AND P0, PT, R4, R7, PT ;  /* 0x000000070400720c */ /* 0x000fe20003f06070 */
[----:B0-----:R-:W-:-:S06]  /*07c0*/  VIADD R3, R5, 0xffffffe ;  /* 0x0ffffffe05037836 */ /* 0x001fcc0000000000 */
[----:B------:R-:W-:Y:S01]  /*07d0*/  @P4 VIADD R18, R18, 0x1 ;  /* 0x0000000112124836 */ /* 0x000fe20000000000 */
[----:B------:R-:W0:Y:S01]  /*07e0*/  F2I.FTZ.U32.TRUNC.NTZ R3, R3 ;  /* 0x0000000300037305 */ /* 0x000e22000021f000 */
[----:B------:R-:W-:Y:S02]  /*07f0*/  ISETP.GE.AND P4, PT, R2, RZ, PT ;  /* 0x000000ff0200720c */ /* 0x000fe40003f86270 */
[----:B--2---:R-:W-:Y:S01]  /*0800*/  IADD3 R10, PT, PT, R10, 0xffffffe, RZ ;  /* 0x0ffffffe0a0a7810 */ /* 0x004fe20007ffe0ff */
[----:B------:R-:W-:Y:S01]  /*0810*/  @!P1 IMAD.MOV R18, RZ, RZ, -R18 ;  /* 0x000000ffff129224 */ /* 0x000fe200078e0a12 */
[----:B------:R-:W-:Y:S02]  /*0820*/  @P0 IADD3 R15, PT, PT, R15, 0x1, RZ ;  /* 0x000000010f0f0810 */ /* 0x000fe40007ffe0ff */
[----:B------:R-:W-:Y:S01]  /*0830*/  @!P2 LOP3.LUT R18, RZ, R0, RZ, 0x33, !PT ;  /* 0x00000000ff12a212 */ /* 0x000fe200078e33ff */
[----:B------:R-:W2:Y:S03]  /*0840*/  F2I.FTZ.U32.TRUNC.NTZ R5, R10 ;  /* 0x0000000a00057305 */ /* 0x000ea6000021f000 */
[----:B------:R-:W-:-:S03]  /*0850*/  IADD3 R2, PT, PT, -R18, RZ, RZ ;  /* 0x000000ff12027210 */ /* 0x000fc60007ffe1ff */
[----:B------:R-:W-:Y:S01]  /*0860*/  @!P4 IMAD.MOV R15, RZ, RZ, -R15 ;  /* 0x000000ffff0fc224 */ /* 0x000fe200078e0a0f */
[----:B0-----:R-:W-:Y:S01]  /*0870*/  IADD3 R7, PT, PT, RZ, -R3, RZ ;  /* 0x80000003ff077210 */ /* 0x001fe20007ffe0ff */
[----:B------:R-:W-:Y:S01]  /*0880*/  IMAD R11, R0, R2, R11 ;  /* 0x00000002000b7224 */ /* 0x000fe200078e020b */
[----:B------:R-:W-:Y:S01]  /*0890*/  @!P3 LOP3.LUT R15, RZ, R16, RZ, 0x33, !PT ;  /* 0x00000010ff0fb212 */ /* 0x000fe200078e33ff */
[----:B------:R-:W-:Y:S01]  /*08a0*/  IMAD.MOV.U32 R2, RZ, RZ, RZ ;  /* 0x000000ffff027224 */ /* 0x000fe200078e00ff */
[----:B------:R-:W-:Y:S01]  /*08b0*/  ISETP.NE.AND P3, PT, R20, RZ, PT ;  /* 0x000000ff1400720c */ /* 0x000fe20003f65270 */
[----:B------:R-:W-:Y:S01]  /*08c0*/  IMAD R7, R7, R8, RZ ;  /* 0x0000000807077224 */ /* 0x000fe200078e02ff */
[----:B------:R-:W-:Y:S02]  /*08d0*/  IADD3 R0, PT, PT, -R15, RZ, RZ ;  /* 0x000000ff0f007210 */ /* 0x000fe40007ffe1ff */
[----:B------:R-:W-:Y:S01]  /*08e0*/  IABS R4, R11 ;  /* 0x0000000b00047213 */ /* 0x000fe20000000000 */
[----:B------:R-:W-:-:S04]  /*08f0*/  IMAD.HI.U32 R3, R3, R7, R2 ;  /* 0x0000000703037227 */ /* 0x000fc800078e0002 */
[----:B--2---:R-:W-:Y:S02]  /*0900*/  IMAD.MOV R6, RZ, RZ, -R5 ;  /* 0x000000ffff067224 */ /* 0x004fe400078e0a05 */
[----:B------:R-:W-:Y:S01]  /*0910*/  IMAD R2, R16, R0, R13 ;  /* 0x0000000010027224 */ /* 0x000fe200078e020d */
[----:B------:R-:W-:Y:S01]  /*0920*/  MOV R0, R4 ;  /* 0x0000000400007202 */ /* 0x000fe20000000f00 */
[----:B------:R-:W-:Y:S02]  /*0930*/  IMAD R7, R6, R9, RZ ;  /* 0x0000000906077224 */ /* 0x000fe400078e02ff */
[----:B------:R-:W-:Y:S01]  /*0940*/  IMAD.MOV.U32 R4, RZ, RZ, RZ ;  /* 0x000000ffff047224 */ /* 0x000fe200078e00ff */
[----:B------:R-:W-:Y:S01]  /*0950*/  IABS R6, R2 ;  /* 0x0000000200067213 */ /* 0x000fe20000000000 */
[----:B------:R-:W-:-:S04]  /*0960*/  IMAD.HI.U32 R21, R3, R0, RZ ;  /* 0x0000000003157227 */ /* 0x000fc800078e00ff */
[----:B------:R-:W-:Y:S01]  /*0970*/  IMAD.HI.U32 R4, R5, R7, R4 ;  /* 0x0000000705047227 */ /* 0x000fe200078e0004 */
[----:B------:R-:W-:-:S03]  /*0980*/  MOV R5, R6 ;  /* 0x0000000600057202 */ /* 0x000fc60000000f00 */
[----:B------:R-:W-:Y:S02]  /*0990*/  IMAD.MOV R3, RZ, RZ, -R21 ;  /* 0x000000ffff037224 */ /* 0x000fe400078e0a15 */
[----:B------:R-:W-:-:S04]  /*09a0*/  IMAD.HI.U32 R16, R4, R5, RZ ;  /* 0x0000000504107227 */ /* 0x000fc800078e00ff */
[----:B------:R-:W-:Y:S01]  /*09b0*/  IMAD R3, R8, R3, R0 ;  /* 0x0000000308037224 */ /* 0x000fe200078e0200 */
[----:B------:R-:W-:-:S04]  /*09c0*/  IADD3 R0, PT, PT, -R16, RZ, RZ ;  /* 0x000000ff10007210 */ /* 0x000fc80007ffe1ff */
[----:B------:R-:W-:Y:S01]  /*09d0*/  ISETP.GT.U32.AND P0, PT, R8, R3, PT ;  /* 0x000000030800720c */ /* 0x000fe20003f04070 */
[----:B------:R-:W-:-:S05]  /*09e0*/  IMAD R0, R9, R0, R5 ;  /* 0x0000000009007224 */ /* 0x000fca00078e0205 */
[----:B------:R-:W-:-:S07]  /*09f0*/  ISETP.GT.U32.AND P1, PT, R9, R0, PT ;  /* 0x000000000900720c */ /* 0x000fce0003f24070 */
[----:B------:R-:W-:Y:S02]  /*0a00*/  @!P0 IMAD.IADD R3, R3, 0x1, -R8 ;  /* 0x0000000103038824 */ /* 0x000fe400078e0a08 */
[----:B------:R-:W-:-:S03]  /*0a10*/  @!P0 VIADD R21, R21, 0x1 ;  /* 0x0000000115158836 */ /* 0x000fc60000000000 */
[----:B------:R-:W-:Y:S01]  /*0a20*/  ISETP.GE.U32.AND P2, PT, R3, R8, PT ;  /* 0x000000080300720c */ /* 0x000fe20003f46070 */
[----:B------:R-:W-:Y:S01]  /*0a30*/  @!P1 VIADD R16, R16, 0x1 ;  /* 0x0000000110109836 */ /* 0x000fe20000000000 */
[----:B------:R-:W-:Y:S02]  /*0a40*/  LOP3.LUT R3, R11, R20, RZ, 0x3c, !PT ;  /* 0x000000140b037212 */ /* 0x000fe400078e3cff */
[-C--:B------:R-:W-:Y:S02]  /*0a50*/  @!P1 IADD3 R0, PT, PT, R0, -R9.reuse, RZ ;  /* 0x8000000900009210 */ /* 0x080fe40007ffe0ff */
[----:B------:R-:W-:Y:S02]  /*0a60*/  ISETP.GE.AND P4, PT, R3, RZ, PT ;  /* 0x000000ff0300720c */ /* 0x000fe40003f86270 */
[----:B------:R-:W-:Y:S02]  /*0a70*/  ISETP.GE.U32.AND P0, PT, R0, R9, PT ;  /* 0x000000090000720c */ /* 0x000fe40003f06070 */
[----:B------:R-:W-:-:S02]  /*0a80*/  LOP3.LUT R0, R2, R17, RZ, 0x3c, !PT ;  /* 0x0000001102007212 */ /* 0x000fc400078e3cff */
[----:B------:R-:W-:Y:S02]  /*0a90*/  ISETP.NE.AND P1, PT, R17, RZ, PT ;  /* 0x000000ff1100720c */ /* 0x000fe40003f25270 */
[----:B------:R-:W-:Y:S02]  /*0aa0*/  @P2 IADD3 R21, PT, PT, R21, 0x1, RZ ;  /* 0x0000000115152810 */ /* 0x000fe40007ffe0ff */
[----:B------:R-:W-:Y:S02]  /*0ab0*/  ISETP.GE.AND P2, PT, R0, RZ, PT ;  /* 0x000000ff0000720c */ /* 0x000fe40003f46270 */
[----:B------:R-:W0:Y:S01]  /*0ac0*/  LDC R0, c[0x0][0x418] ;  /* 0x00010600ff007b82 */ /* 0x000e220000000800 */
[----:B------:R-:W-:Y:S02]  /*0ad0*/  @!P4 IADD3 R21, PT, PT, -R21, RZ, RZ ;  /* 0x000000ff1515c210 */ /* 0x000fe40007ffe1ff */
[----:B------:R-:W-:Y:S01]  /*0ae0*/  @!P3 LOP3.LUT R21, RZ, R20, RZ, 0x33, !PT ;  /* 0x00000014ff15b212 */ /* 0x000fe200078e33ff */
[----:B------:R-:W-:Y:S01]  /*0af0*/  @P0 VIADD R16, R16, 0x1 ;  /* 0x0000000110100836 */ /* 0x000fe20000000000 */
[----:B------:R-:W-:-:S02]  /*0b00*/  ISETP.GE.AND P0, PT, R18, UR4, PT ;  /* 0x0000000412007c0c */ /* 0x000fc4000bf06270 */
[----:B------:R-:W-:Y:S02]  /*0b10*/  IADD3 R3, PT, PT, -R21, RZ, RZ ;  /* 0x000000ff15037210 */ /* 0x000fe40007ffe1ff */
[----:B-----5:R-:W-:Y:S02]  /*0b20*/  ISETP.GE.OR P0, PT, R19, UR7, P0 ;  /* 0x0000000713007c0c */ /* 0x020fe40008706670 */
[----:B------:R-:W-:Y:S01]  /*0b30*/  @!P2 IMAD.MOV R16, RZ, RZ, -R16 ;  /* 0x000000ffff10a224 */ /* 0x000fe200078e0a10 */
[----:B------:R-:W-:Y:S01]  /*0b40*/  @!P1 LOP3.LUT R16, RZ, R17, RZ, 0x33, !PT ;  /* 0x00000011ff109212 */ /* 0x000fe200078e33ff */
[----:B------:R-:W-:Y:S01]  /*0b50*/  IMAD R20, R20, R3, R11 ;  /* 0x0000000314147224 */ /* 0x000fe200078e020b */
[----:B------:R-:W-:Y:S02]  /*0b60*/  ISETP.GE.OR P0, PT, R21, UR5, P0 ;  /* 0x0000000515007c0c */ /* 0x000fe40008706670 */
[----:B------:R-:W-:Y:S02]  /*0b70*/  IADD3 R3, PT, PT, -R16, RZ, RZ ;  /* 0x000000ff10037210 */ /* 0x000fe40007ffe1ff */
[----:B------:R-:W-:-:S03]  /*0b80*/  ISETP.GE.OR P0, PT, R20, UR6, P0 ;  /* 0x0000000614007c0c */ /* 0x000fc60008706670 */
[----:B------:R-:W-:-:S10]  /*0b90*/  IMAD R17, R17, R3, R2 ;  /* 0x0000000311117224 */ /* 0x000fd400078e0202 */
[----:B-1----:R-:W-:Y:S05]  /*0ba0*/  @P0 BRA `(.L_x_37) ;  /* 0x00000004000c0947 */ /* 0x002fea0003800000 */
[----:B------:R-:W1:Y:S01]  /*0bb0*/  LDC.64 R4, c[0x0][0x428] ;  /* 0x00010a00ff047b82 */ /* 0x000e620000000a00 */
[----:B------:R-:W2:Y:S01]  /*0bc0*/  LDCU UR7, c[0x0][0x430] ;  /* 0x00008600ff0777ac */ /* 0x000ea20008000800 */
[----:B------:R-:W-:Y:S01]  /*0bd0*/  VIADD R2, R21, UR14 ;  /* 0x0000000e15027c36 */ /* 0x000fe20008000000 */
[----:B------:R-:W-:-:S05]  /*0be0*/  IADD3 R23, PT, PT, R20, UR10, RZ ;  /* 0x0000000a14177c10 */ /* 0x000fca000fffe0ff */
[----:B------:R-:W3:Y:S08]  /*0bf0*/  LDC.64 R12, c[0x0][0x3e0] ;  /* 0x0000f800ff0c7b82 */ /* 0x000ef00000000a00 */
[----:B------:R-:W4:Y:S01]  /*0c00*/  LDC R28, c[0x0][0x418] ;  /* 0x00010600ff1c7b82 */ /* 0x000f220000000800 */
[----:B--2---:R-:W-:Y:S02]  /*0c10*/  IMAD R6, R2, UR7, RZ ;  /* 0x0000000702067c24 */ /* 0x004fe4000f8e02ff */
[----:B-1----:R-:W-:-:S02]  /*0c20*/  IMAD R3, R19, R4, UR12 ;  /* 0x0000000c13037e24 */ /* 0x002fc4000f8e0204 */
[----:B------:R-:W-:Y:S02]  /*0c30*/  IMAD R5, R5, UR7, RZ ;  /* 0x0000000705057c24 */ /* 0x000fe4000f8e02ff */
[----:B------:R-:W-:Y:S02]  /*0c40*/  IMAD.IADD R4, R18, 0x1, R3 ;  /* 0x0000000112047824 */ /* 0x000fe400078e0203 */
[----:B------:R-:W1:Y:S02]  /*0c50*/  LDC.64 R2, c[0x0][0x3f8] ;  /* 0x0000fe00ff027b82 */ /* 0x000e640000000a00 */
[CC--:B------:R-:W-:Y:S02]  /*0c60*/  IMAD R8, R4.reuse, R5.reuse, R6 ;  /* 0x0000000504087224 */ /* 0x0c0fe400078e0206 */
[----:B------:R-:W-:-:S03]  /*0c70*/  IMAD R5, R4, R5, R23 ;  /* 0x0000000504057224 */ /* 0x000fc600078e0217 */
[----:B------:R-:W-:Y:S02]  /*0c80*/  IADD3 R23, PT, PT, R23, R8, RZ ;  /* 0x0000000817177210 */ /* 0x000fe40007ffe0ff */
[----:B------:R-:W-:Y:S01]  /*0c90*/  IADD3 R25, PT, PT, R5, -UR7, R6 ;  /* 0x8000000705197c10 */ /* 0x000fe2000fffe006 */
[----:B------:R-:W2:Y:S02]  /*0ca0*/  LDC.64 R8, c[0x0][0x410] ;  /* 0x00010400ff087b82 */ /* 0x000ea40000000a00 */
[----:B---3--:R-:W-:-:S04]  /*0cb0*/  IMAD.WIDE R10, R23, 0x4, R12 ;  /* 0x00000004170a7825 */ /* 0x008fc800078e020c */
[----:B------:R-:W-:Y:S02]  /*0cc0*/  IMAD.WIDE R12, R25, 0x4, R12 ;  /* 0x00000004190c7825 */ /* 0x000fe400078e020c */
[----:B------:R-:W3:Y:S01]  /*0cd0*/  LDC.64 R4, c[0x0][0x400] ;  /* 0x00010000ff047b82 */ /* 0x000ee20000000a00 */
[----:B------:R0:W4:Y:S04]  /*0ce0*/  LDG.E.CONSTANT R10, desc[UR8][R10.64] ;  /* 0x000000080a0a7981 */ /* 0x000128000c1e9900 */
[----:B------:R-:W4:Y:S03]  /*0cf0*/  LDG.E.CONSTANT R13, desc[UR8][R12.64] ;  /* 0x000000080c0d7981 */ /* 0x000f26000c1e9900 */
[----:B------:R-:W0:Y:S01]  /*0d00*/  LDC.64 R6, c[0x0][0x408] ;  /* 0x00010200ff067b82 */ /* 0x000e220000000a00 */
[----:B-1----:R-:W-:-:S06]  /*0d10*/  IMAD.WIDE R24, R21, 0x4, R2 ;  /* 0x0000000415187825 */ /* 0x002fcc00078e0202 */
[----:B------:R-:W4:Y:S01]  /*0d20*/  LDG.E.CONSTANT R24, desc[UR8][R24.64] ;  /* 0x0000000818187981 */ /* 0x000f22000c1e9900 */
[----:B--2---:R-:W-:-:S06]  /*0d30*/  IMAD.WIDE R8, R21, 0x4, R8 ;  /* 0x0000000415087825 */ /* 0x004fcc00078e0208 */
[----:B------:R1:W5:Y:S01]  /*0d40*/  LDG.E.CONSTANT R8, desc[UR8][R8.64] ;  /* 0x0000000808087981 */ /* 0x000362000c1e9900 */
[----:B---3--:R-:W-:-:S05]  /*0d50*/  IMAD.WIDE R4, R21, 0x4, R4 ;  /* 0x0000000415047825 */ /* 0x008fca00078e0204 */
[----:B------:R1:W5:Y:S01]  /*0d60*/  LDG.E.CONSTANT R22, desc[UR8][R4.64] ;  /* 0x0000000804167981 */ /* 0x000362000c1e9900 */
[----:B0-----:R-:W-:-:S05]  /*0d70*/  IMAD.WIDE R6, R21, 0x4, R6 ;  /* 0x0000000415067825 */ /* 0x001fca00078e0206 */
[----:B------:R1:W5:Y:S01]  /*0d80*/  LDG.E.CONSTANT R26, desc[UR8][R6.64] ;  /* 0x00000008061a7981 */ /* 0x000362000c1e9900 */
[----:B----4-:R-:W0:Y:S01]  /*0d90*/  MUFU.RCP R2, R28 ;  /* 0x0000001c00027308 */ /* 0x010e220000001000 */
[----:B------:R-:W-:Y:S01]  /*0da0*/  BSSY.RECONVERGENT B1, `(.L_x_38) ;  /* 0x000000d000017945 */ /* 0x000fe20003800200 */
[----:B0-----:R-:W-:-:S04]  /*0db0*/  FFMA R11, R2, -R28, 1 ;  /* 0x3f800000020b7423 */ /* 0x001fc8000000081c */
[----:B------:R-:W-:Y:S01]  /*0dc0*/  FFMA R2, R2, R11, R2 ;  /* 0x0000000b02027223 */ /* 0x000fe20000000002 */
[----:B------:R-:W-:-:S04]  /*0dd0*/  FADD R3, R10, -R13 ;  /* 0x8000000d0a037221 */ /* 0x000fc80000000000 */
[----:B------:R-:W0:Y:S01]  /*0de0*/  FCHK P0, R3, R28 ;  /* 0x0000001c03007302 */ /* 0x000e220000000000 */
[----:B------:R-:W-:-:S04]  /*0df0*/  FFMA R11, R3, R2, RZ ;  /* 0x00000002030b7223 */ /* 0x000fc800000000ff */
[----:B------:R-:W-:-:S04]  /*0e00*/  FFMA R10, R11, -R28, R3 ;  /* 0x8000001c0b0a7223 */ /* 0x000fc80000000003 */
[----:B------:R-:W-:Y:S01]  /*0e10*/  FFMA R11, R2, R10, R11 ;  /* 0x0000000a020b7223 */ /* 0x000fe2000000000b */
[----:B------:R-:W-:Y:S01]  /*0e20*/  FADD R10, R24, -1 ;  /* 0xbf800000180a7421 */ /* 0x000fe20000000000 */
[----:B01----:R-:W-:Y:S06]  /*0e30*/  @!P0 BRA `(.L_x_39) ;  /* 0x00000000000c8947 */ /* 0x003fec0003800000 */
[----:B------:R-:W-:-:S07]  /*0e40*/  MOV R11, 0xe60 ;  /* 0x00000e60000b7802 */ /* 0x000fce0000000f00 */
[----:B-----5:R-:W-:Y:S05]  /*0e50*/  CALL.REL.NOINC `($__internal_2_$__cuda_sm3x_div_rn_noftz_f32_slowpath) ;  /* 0x0000000400987944 */ /* 0x020fea0003c00000 */
[----:B------:R-:W-:-:S07]  /*0e60*/  IMAD.MOV.U32 R11, RZ, RZ, R9 ;  /* 0x000000ffff0b7224 */ /* 0x000fce00078e0009 */
.L_x_39:
[----:B------:R-:W-:Y:S05]  /*0e70*/  BSYNC.RECONVERGENT B1 ;  /* 0x0000000000017941 */ /* 0x000fea0003800200 */
.L_x_38:
        /* <DEDUP_REMOVED lines=17> */
[----:B------:R1:W-:Y:S04]  /*0f90*/  STG.E desc[UR8][R6.64], R9 ;  /* 0x0000000906007986 */ /* 0x0003e8000c101908 */
[----:B------:R-:W2:Y:S01]  /*0fa0*/  LDG.E R13, desc[UR8][R2.64] ;  /* 0x00000008020d7981 */ /* 0x000ea2000c1e1900 */
[----:B------:R-:W-:-:S04]  /*0fb0*/  FMUL R11, R8, R11 ;  /* 0x0000000b080b7220 */ /* 0x000fc80000400000 */
[----:B--2---:R-:W-:-:S05]  /*0fc0*/  FFMA R11, R26, R13, -R11 ;  /* 0x0000000d1a0b7223 */ /* 0x004fca000000080b */
[----:B------:R1:W-:Y:S02]  /*0fd0*/  STG.E desc[UR8][R2.64], R11 ;  /* 0x0000000b02007986 */ /* 0x0003e4000c101908 */
.L_x_37:
[----:B------:R-:W-:Y:S05]  /*0fe0*/  BSYNC.RECONVERGENT B0 ;  /* 0x0000000000007941 */ /* 0x000fea0003800200 */
.L_x_36:
        /* <DEDUP_REMOVED lines=13> */
[----:B--2---:R-:W-:Y:S01]  /*10c0*/  IADD3 R2, PT, PT, R16, UR4, RZ ;  /* 0x0000000410027c10 */ /* 0x004fe2000fffe0ff */
[----:B-1----:R-:W-:-:S06]  /*10d0*/  IMAD R6, R14, UR6, R3 ;  /* 0x000000060e067c24 */ /* 0x002fcc000f8e0203 */
[----:B------:R-:W1:Y:S01]  /*10e0*/  LDC R27, c[0x0][0x418] ;  /* 0x00010600ff1b7b82 */ /* 0x000e620000000800 */
[----:B----4-:R-:W-:Y:S02]  /*10f0*/  UIMAD UR4, UR10, UR7, URZ ;  /* 0x000000070a0472a4 */ /* 0x010fe4000f8e02ff */
[----:B------:R-:W-:Y:S01]  /*1100*/  IMAD R2, R2, UR10, RZ ;  /* 0x0000000a02027c24 */ /* 0x000fe2000f8e02ff */
[----:B------:R-:W-:Y:S01]  /*1110*/  IADD3 R3, PT, PT, R15, R6, RZ ;  /* 0x000000060f037210 */ /* 0x000fe20007ffe0ff */
[----:B0-----:R-:W-:-:S03]  /*1120*/  VIADD R4, R17, UR5 ;  /* 0x0000000511047c36 */ /* 0x001fc60008000000 */
[----:B------:R-:W0:Y:S01]  /*1130*/  LDC.64 R6, c[0x0][0x408] ;  /* 0x00010200ff067b82 */ /* 0x000e220000000a00 */
[C---:B------:R-:W-:Y:S02]  /*1140*/  IMAD R5, R3.reuse, UR4, R2 ;  /* 0x0000000403057c24 */ /* 0x040fe4000f8e0202 */
[----:B------:R-:W-:Y:S02]  /*1150*/  IMAD R3, R3, UR4, R4 ;  /* 0x0000000403037c24 */ /* 0x000fe4000f8e0204 */
[----:B------:R-:W-:-:S03]  /*1160*/  IMAD.IADD R4, R4, 0x1, R5 ;  /* 0x0000000104047824 */ /* 0x000fc600078e0205 */
[----:B------:R-:W-:Y:S01]  /*1170*/  IADD3 R25, PT, PT, R3, -UR10, R2 ;  /* 0x8000000a03197c10 */ /* 0x000fe2000fffe002 */
[--C-:B---3--:R-:W-:Y:S01]  /*1180*/  IMAD.WIDE R22, R4, 0x4, R12.reuse ;  /* 0x0000000404167825 */ /* 0x108fe200078e020c */
[----:B------:R-:W2:Y:S03]  /*1190*/  LDC.64 R2, c[0x0][0x410] ;  /* 0x00010400ff027b82 */ /* 0x000ea60000000a00 */
[----:B------:R-:W-:Y:S02]  /*11a0*/  IMAD.WIDE R24, R25, 0x4, R12 ;  /* 0x0000000419187825 */ /* 0x000fe400078e020c */
[----:B------:R-:W3:Y:S03]  /*11b0*/  LDG.E.CONSTANT R12, desc[UR8][R22.64] ;  /* 0x00000008160c7981 */ /* 0x000ee6000c1e9900 */
[----:B------:R-:W4:Y:S01]  /*11c0*/  LDC.64 R8, c[0x0][0x400] ;  /* 0x00010000ff087b82 */ /* 0x000f220000000a00 */
[----:B------:R-:W3:Y:S01]  /*11d0*/  LDG.E.CONSTANT R13, desc[UR8][R24.64] ;  /* 0x00000008180d7981 */ /* 0x000ee2000c1e9900 */
[----:B------:R-:W-:-:S04]  /*11e0*/  IMAD.WIDE R10, R16, 0x4, R10 ;  /* 0x00000004100a7825 */ /* 0x000fc800078e020a */
[C---:B0-----:R-:W-:Y:S02]  /*11f0*/  IMAD.WIDE R18, R16.reuse, 0x4, R6 ;  /* 0x0000000410127825 */ /* 0x041fe400078e0206 */
[----:B------:R-:W3:Y:S04]  /*1200*/  LDG.E.CONSTANT R10, desc[UR8][R10.64] ;  /* 0x000000080a0a7981 */ /* 0x000ee8000c1e9900 */
[----:B------:R-:W5:Y:S01]  /*1210*/  LDG.E.CONSTANT R6, desc[UR8][R18.64] ;  /* 0x0000000812067981 */ /* 0x000f62000c1e9900 */
[----:B--2---:R-:W-:-:S05]  /*1220*/  IMAD.WIDE R20, R16, 0x4, R2 ;  /* 0x0000000410147825 */ /* 0x004fca00078e0202 */
[----:B------:R-:W5:Y:S01]  /*1230*/  LDG.E.CONSTANT R5, desc[UR8][R20.64] ;  /* 0x0000000814057981 */ /* 0x000f62000c1e9900 */
[----:B-1----:R-:W0:Y:S01]  /*1240*/  MUFU.RCP R2, R27 ;  /* 0x0000001b00027308 */ /* 0x002e220000001000 */
        /* <DEDUP_REMOVED lines=12> */
[----:B------:R-:W-:Y:S02]  /*1310*/  MOV R3, R22 ;  /* 0x0000001600037202 */ /* 0x000fe40000000f00 */
[----:B------:R-:W-:-:S07]  /*1320*/  MOV R11, 0x1340 ;  /* 0x00001340000b7802 */ /* 0x000fce0000000f00 */
[----:B-----5:R-:W-:Y:S05]  /*1330*/  CALL.REL.NOINC `($__internal_2_$__cuda_sm3x_div_rn_noftz_f32_slowpath) ;  /* 0x0000000000607944 */ /* 0x020fea0003c00000 */
.L_x_41:
[----:B------:R-:W-:Y:S05]  /*1340*/  BSYNC.RECONVERGENT B0 ;  /* 0x0000000000007941 */ /* 0x000fea0003800200 */
.L_x_40:
        /* <DEDUP_REMOVED lines=17> */
[----:B------:R-:W-:Y:S04]  /*1460*/  STG.E desc[UR8][R2.64], R7 ;  /* 0x0000000702007986 */ /* 0x000fe8000c101908 */
[----:B------:R-:W2:Y:S01]  /*1470*/  LDG.E R15, desc[UR8][R12.64] ;  /* 0x000000080c0f7981 */ /* 0x000ea2000c1e1900 */
[----:B------:R-:W-:-:S04]  /*1480*/  FMUL R5, R5, R9 ;  /* 0x0000000905057220 */ /* 0x000fc80000400000 */
[----:B--2---:R-:W-:-:S05]  /*1490*/  FFMA R5, R6, R15, -R5 ;  /* 0x0000000f06057223 */ /* 0x004fca0000000805 */
[----:B------:R-:W-:Y:S01]  /*14a0*/  STG.E desc[UR8][R12.64], R5 ;  /* 0x000000050c007986 */ /* 0x000fe2000c101908 */
[----:B------:R-:W-:Y:S05]  /*14b0*/  EXIT ;  /* 0x000000000000794d */ /* 0x000fea0003800000 */
        .weak           $__internal_2_$__cuda_sm3x_div_rn_noftz_f32_slowpath
        .type           $__internal_2_$__cuda_sm3x_div_rn_noftz_f32_slowpath,@function
        .size           $__internal_2_$__cuda_sm3x_div_rn_noftz_f32_slowpath,(.L_x_110 - $__internal_2_$__cuda_sm3x_div_rn_noftz_f32_slowpath)
$__internal_2_$__cuda_sm3x_div_rn_noftz_f32_slowpath:
[----:B------:R-:W-:Y:S01]  /*14c0*/  SHF.R.U32.HI R9, RZ, 0x17, R0 ;  /* 0x00000017ff097819 */ /* 0x000fe20000011600 */
[----:B------:R-:W-:Y:S01]  /*14d0*/  BSSY.RECONVERGENT B2, `(.L_x_42) ;  /* 0x0000065000027945 */ /* 0x000fe20003800200 */
[--C-:B------:R-:W-:Y:S01]  /*14e0*/  SHF.R.U32.HI R24, RZ, 0x17, R3.reuse ;  /* 0x00000017ff187819 */ /* 0x100fe20000011603 */
[----:B------:R-:W-:Y:S01]  /*14f0*/  IMAD.MOV.U32 R13, RZ, RZ, R3 ;  /* 0x000000ffff0d7224 */ /* 0x000fe200078e0003 */
[----:B------:R-:W-:Y:S02]  /*1500*/  LOP3.LUT R9, R9, 0xff, RZ, 0xc0, !PT ;  /* 0x000000ff09097812 */ /* 0x000fe400078ec0ff */
[----:B------:R-:W-:-:S03]  /*1510*/  LOP3.LUT R24, R24, 0xff, RZ, 0xc0, !PT ;  /* 0x000000ff18187812 */ /* 0x000fc600078ec0ff */
[----:B------:R-:W-:Y:S01]  /*1520*/  VIADD R2, R9, 0xffffffff ;  /* 0xffffffff09027836 */ /* 0x000fe20000000000 */
[----:B------:R-:W-:-:S04]  /*1530*/  IADD3 R25, PT, PT, R24, -0x1, RZ ;  /* 0xffffffff18197810 */ /* 0x000fc80007ffe0ff */
[----:B------:R-:W-:Y:S02]  /*1540*/  ISETP.GT.U32.AND P0, PT, R2, 0xfd, PT ;  /* 0x000000fd0200780c */ /* 0x000fe40003f04070 */
[----:B------:R-:W-:Y:S02]  /*1550*/  MOV R2, R0 ;  /* 0x0000000000027202 */ /* 0x000fe40000000f00 */
[----:B------:R-:W-:-:S13]  /*1560*/  ISETP.GT.U32.OR P0, PT, R25, 0xfd, P0 ;  /* 0x000000fd1900780c */ /* 0x000fda0000704470 */
[----:B------:R-:W-:Y:S01]  /*1570*/  @!P0 IMAD.MOV.U32 R12, RZ, RZ, RZ ;  /* 0x000000ffff0c8224 */ /* 0x000fe200078e00ff */
        /* <DEDUP_REMOVED lines=17> */
[----:B------:R-:W-:Y:S02]  /*1690*/  ISETP.GE.AND P0, PT, R25, RZ, PT ;  /* 0x000000ff1900720c */ /* 0x000fe40003f06270 */
[----:B------:R-:W-:-:S04]  /*16a0*/  IADD3 R12, PT, PT, R9, -0x1, RZ ;  /* 0xffffffff090c7810 */ /* 0x000fc80007ffe0ff */
[----:B------:R-:W-:-:S07]  /*16b0*/  ISETP.GE.AND P1, PT, R12, RZ, PT ;  /* 0x000000ff0c00720c */ /* 0x000fce0003f26270 */
[----:B------:R-:W-:Y:S01]  /*16c0*/  @P0 IMAD.MOV.U32 R12, RZ, RZ, RZ ;  /* 0x000000ffff0c0224 */ /* 0x000fe200078e00ff */
[----:B------:R-:W-:Y:S01]  /*16d0*/  @!P0 MOV R12, 0xffffffc0 ;  /* 0xffffffc0000c8802 */ /* 0x000fe20000000f00 */
[----:B------:R-:W-:-:S04]  /*16e0*/  @!P0 FFMA R13, R3, 1.84467440737095516160e+19, RZ ;  /* 0x5f800000030d8823 */ /* 0x000fc800000000ff */
[----:B------:R-:W-:Y:S01]  /*16f0*/  @!P1 FFMA R2, R0, 1.84467440737095516160e+19, RZ ;  /* 0x5f80000000029823 */ /* 0x000fe200000000ff */
[----:B------:R-:W-:-:S07]  /*1700*/  @!P1 VIADD R12, R12, 0x40 ;  /* 0x000000400c0c9836 */ /* 0x000fce0000000000 */
.L_x_43:
[----:B------:R-:W-:Y:S01]  /*1710*/  LEA R3, R9, 0xc0800000, 0x17 ;  /* 0xc080000009037811 */ /* 0x000fe200078eb8ff */
[----:B------:R-:W-:Y:S01]  /*1720*/  VIADD R24, R24, 0xffffff81 ;  /* 0xffffff8118187836 */ /* 0x000fe20000000000 */
[----:B------:R-:W-:Y:S02]  /*1730*/  BSSY.RECONVERGENT B3, `(.L_x_48) ;  /* 0x0000035000037945 */ /* 0x000fe40003800200 */
[----:B------:R-:W-:Y:S01]  /*1740*/  IADD3 R25, PT, PT, -R3, R2, RZ ;  /* 0x0000000203197210 */ /* 0x000fe20007ffe1ff */
[----:B------:R-:W-:-:S03]  /*1750*/  IMAD R2, R24, -0x800000, R13 ;  /* 0xff80000018027824 */ /* 0x000fc600078e020d */
[----:B------:R0:W1:Y:S01]  /*1760*/  MUFU.RCP R28, R25 ;  /* 0x00000019001c7308 */ /* 0x0000620000001000 */
[----:B------:R-:W-:Y:S01]  /*1770*/  FADD.FTZ R3, -R25, -RZ ;  /* 0x800000ff19037221 */ /* 0x000fe20000010100 */
[----:B0-----:R-:W-:-:S04]  /*1780*/  IADD3 R25, PT, PT, R24, 0x7f, -R9 ;  /* 0x0000007f18197810 */ /* 0x001fc80007ffe809 */
[----:B------:R-:W-:Y:S01]  /*1790*/  IADD3 R12, PT, PT, R25, R12, RZ ;  /* 0x0000000c190c7210 */ /* 0x000fe20007ffe0ff */
        /* <DEDUP_REMOVED lines=8> */
[----:B------:R-:W-:-:S05]  /*1820*/  LOP3.LUT R9, R9, 0xff, RZ, 0xc0, !PT ;  /* 0x000000ff09097812 */ /* 0x000fca00078ec0ff */
[----:B------:R-:W-:-:S05]  /*1830*/  IMAD.IADD R9, R9, 0x1, R12 ;  /* 0x0000000109097824 */ /* 0x000fca00078e020c */
[----:B------:R-:W-:-:S04]  /*1840*/  IADD3 R24, PT, PT, R9, -0x1, RZ ;  /* 0xffffffff09187810 */ /* 0x000fc80007ffe0ff */
        /* <DEDUP_REMOVED lines=10> */
[C---:B------:R-:W-:Y:S01]  /*18f0*/  VIADD R25, R9.reuse, 0x20 ;  /* 0x0000002009197836 */ /* 0x040fe20000000000 */
[C---:B------:R-:W-:Y:S02]  /*1900*/  ISETP.NE.AND P2, PT, R9.reuse, RZ, PT ;  /* 0x000000ff0900720c */ /* 0x040fe40003f45270 */
[C---:B------:R-:W-:Y:S02]  /*1910*/  ISETP.NE.AND P1, PT, R9.reuse, RZ, PT ;  /* 0x000000ff0900720c */ /* 0x040fe40003f25270 */
[----:B------:R-:W-:Y:S01]  /*1920*/  LOP3.LUT R24, R12, 0x7fffff, RZ, 0xc0, !PT ;  /* 0x007fffff0c187812 */ /* 0x000fe200078ec0ff */
[CCC-:B------:R-:W-:Y:S01]  /*1930*/  FFMA.RP R12, R28.reuse, R2.reuse, R13.reuse ;  /* 0x000000021c0c7223 */ /* 0x1c0fe2000000800d */
[----:B------:R-:W-:Y:S01]  /*1940*/  FFMA.RM R13, R28, R2, R13 ;  /* 0x000000021c0d7223 */ /* 0x000fe2000000400d */
[----:B------:R-:W-:Y:S02]  /*1950*/  IADD3 R9, PT, PT, -R9, RZ, RZ ;  /* 0x000000ff09097210 */ /* 0x000fe40007ffe1ff */
[----:B------:R-:W-:-:S02]  /*1960*/  LOP3.LUT R24, R24, 0x800000, RZ, 0xfc, !PT ;  /* 0x0080000018187812 */ /* 0x000fc400078efcff */
[----:B------:R-:W-:Y:S02]  /*1970*/  FSETP.NEU.FTZ.AND P0, PT, R12, R13, PT ;  /* 0x0000000d0c00720b */ /* 0x000fe40003f1d000 */
[----:B------:R-:W-:Y:S02]  /*1980*/  SHF.L.U32 R25, R24, R25, RZ ;  /* 0x0000001918197219 */ /* 0x000fe400000006ff */
[----:B------:R-:W-:Y:S02]  /*1990*/  SEL R9, R9, RZ, P2 ;  /* 0x000000ff09097207 */ /* 0x000fe40001000000 */
[----:B------:R-:W-:Y:S02]  /*19a0*/  ISETP.NE.AND P1, PT, R25, RZ, P1 ;  /* 0x000000ff1900720c */ /* 0x000fe40000f25270 */
[----:B------:R-:W-:Y:S02]  /*19b0*/  SHF.R.U32.HI R9, RZ, R9, R24 ;  /* 0x00000009ff097219 */ /* 0x000fe40000011618 */
[----:B------:R-:W-:-:S02]  /*19c0*/  PLOP3.LUT P0, PT, P0, P1, PT, 0xf8, 0x8f ;  /* 0x00000000008f781c */ /* 0x000fc40000703f70 */
[----:B------:R-:W-:Y:S02]  /*19d0*/  SHF.R.U32.HI R13, RZ, 0x1, R9 ;  /* 0x00000001ff0d7819 */ /* 0x000fe40000011609 */
[----:B------:R-:W-:-:S04]  /*19e0*/  SEL R2, RZ, 0x1, !P0 ;  /* 0x00000001ff027807 */ /* 0x000fc80004000000 */
[----:B------:R-:W-:-:S04]  /*19f0*/  LOP3.LUT R2, R2, 0x1, R13, 0xf8, !PT ;  /* 0x0000000102027812 */ /* 0x000fc800078ef80d */
[----:B------:R-:W-:-:S05]  /*1a00*/  LOP3.LUT R2, R2, R9, RZ, 0xc0, !PT ;  /* 0x0000000902027212 */ /* 0x000fca00078ec0ff */
[----:B------:R-:W-:-:S05]  /*1a10*/  IMAD.IADD R2, R13, 0x1, R2 ;  /* 0x000000010d027824 */ /* 0x000fca00078e0202 */
[----:B------:R-:W-:Y:S01]  /*1a20*/  LOP3.LUT R3, R2, R3, RZ, 0xfc, !PT ;  /* 0x0000000302037212 */ /* 0x000fe200078efcff */
[----:B------:R-:W-:Y:S06]  /*1a30*/  BRA `(.L_x_51) ;  /* 0x0000000000107947 */ /* 0x000fec0003800000 */
.L_x_50:
[----:B------:R-:W-:-:S04]  /*1a40*/  LOP3.LUT R3, R3, 0x80000000, RZ, 0xc0, !PT ;  /* 0x8000000003037812 */ /* 0x000fc800078ec0ff */
[----:B------:R-:W-:Y:S01]  /*1a50*/  LOP3.LUT R3, R3, 0x7f800000, RZ, 0xfc, !PT ;  /* 0x7f80000003037812 */ /* 0x000fe200078efcff */
[----:B------:R-:W-:Y:S06]  /*1a60*/  BRA `(.L_x_51) ;  /* 0x0000000000047947 */ /* 0x000fec0003800000 */
.L_x_49:
[----:B------:R-:W-:-:S07]  /*1a70*/  LEA R3, R12, R3, 0x17 ;  /* 0x000000030c037211 */ /* 0x000fce00078eb8ff */
.L_x_51:
[----:B------:R-:W-:Y:S05]  /*1a80*/  BSYNC.RECONVERGENT B3 ;  /* 0x0000000000037941 */ /* 0x000fea0003800200 */
.L_x_48:
[----:B------:R-:W-:Y:S05]  /*1a90*/  BRA `(.L_x_52) ;  /* 0x0000000000207947 */ /* 0x000fea0003800000 */
.L_x_47:
[----:B------:R-:W-:-:S04]  /*1aa0*/  LOP3.LUT R3, R2, 0x80000000, R13, 0x48, !PT ;  /* 0x8000000002037812 */ /* 0x000fc800078e480d */
[----:B------:R-:W-:Y:S01]  /*1ab0*/  LOP3.LUT R3, R3, 0x7f800000, RZ, 0xfc, !PT ;  /* 0x7f80000003037812 */ /* 0x000fe200078efcff */
[----:B------:R-:W-:Y:S06]  /*1ac0*/  BRA `(.L_x_52) ;  /* 0x0000000000147947 */ /* 0x000fec0003800000 */
.L_x_46:
[----:B------:R-:W-:Y:S01]  /*1ad0*/  LOP3.LUT R3, R2, 0x80000000, R13, 0x48, !PT ;  /* 0x8000000002037812 */ /* 0x000fe200078e480d */
[----:B------:R-:W-:Y:S06]  /*1ae0*/  BRA `(.L_x_52) ;  /* 0x00000000000c7947 */ /* 0x000fec0003800000 */
.L_x_45:
[----:B------:R-:W0:Y:S01]  /*1af0*/  MUFU.RSQ R3, -QNAN ;  /* 0xffc0000000037908 */ /* 0x000e220000001400 */
[----:B------:R-:W-:Y:S05]  /*1b00*/  BRA `(.L_x_52) ;  /* 0x0000000000047947 */ /* 0x000fea0003800000 */
.L_x_44:
[----:B------:R-:W-:-:S07]  /*1b10*/  FADD.FTZ R3, R3, R0 ;  /* 0x0000000003037221 */ /* 0x000fce0000010000 */
.L_x_52:
[----:B------:R-:W-:Y:S05]  /*1b20*/  BSYNC.RECONVERGENT B2 ;  /* 0x0000000000027941 */ /* 0x000fea0003800200 */
.L_x_42:
[----:B0-----:R-:W-:Y:S01]  /*1b30*/  IMAD.MOV.U32 R9, RZ, RZ, R3 ;  /* 0x000000ffff097224 */ /* 0x001fe200078e0003 */
[----:B------:R-:W-:Y:S01]  /*1b40*/  MOV R2, R11 ;  /* 0x0000000b00027202 */ /* 0x000fe20000000f00 */
[----:B------:R-:W-:-:S04]  /*1b50*/  IMAD.MOV.U32 R3, RZ, RZ, 0x0 ;  /* 0x00000000ff037424 */ /* 0x000fc800078e00ff */
[----:B------:R-:W-:Y:S05]  /*1b60*/  RET.REL.NODEC R2 `(Order1_yplus) ;  /* 0xffffffe402247950 */ /* 0x000fea0003c3ffff */
.L_x_53:
        /* <DEDUP_REMOVED lines=9> */
.L_x_110:


//--------------------- .text.Order1_yminus       --------------------------
	.section	.text.Order1_yminus,"ax",@progbits
	.align	128
        .global         Order1_yminus
        .type           Order1_yminus,@function
        .size           Order1_yminus,(.L_x_111 - Order1_yminus)
        .other          Order1_yminus,@"STO_CUDA_ENTRY STV_DEFAULT"
Order1_yminus:
.text.Order1_yminus:
        /* <DEDUP_REMOVED lines=13> */
[----:B0-----:R-:W-:-:S05]  /*00d0*/  IMAD R11, R20, UR4, RZ ;  /* 0x00000004140b7c24 */ /* 0x001fca000f8e02ff */
[----:B------:R-:W-:Y:S01]  /*00e0*/  IABS R5, R11 ;  /* 0x0000000b00057213 */ /* 0x000fe20000000000 */
[C---:B---3--:R-:W-:Y:S01]  /*00f0*/  IMAD R0, R16.reuse, UR6, RZ ;  /* 0x0000000610007c24 */ /* 0x048fe2000f8e02ff */
[----:B------:R-:W2:Y:S01]  /*0100*/  S2UR UR4, SR_CTAID.X ;  /* 0x00000000000479c3 */ /* 0x000ea20000002500 */
[-C--:B------:R-:W-:Y:S01]  /*0110*/  IMAD R16, R16, R17.reuse, RZ ;  /* 0x0000001110107224 */ /* 0x080fe200078e02ff */
[----:B------:R-:W0:Y:S01]  /*0120*/  I2F.RP R6, R5 ;  /* 0x0000000500067306 */ /* 0x000e220000209400 */
[----:B------:R-:W-:Y:S01]  /*0130*/  IMAD R9, R0, R17, RZ ;  /* 0x0000001100097224 */ /* 0x000fe200078e02ff */
[----:B----4-:R-:W-:Y:S01]  /*0140*/  UIADD3 UR6, UPT, UPT, UR11, -UR10, URZ ;  /* 0x8000000a0b067290 */ /* 0x010fe2000fffe0ff */
        /* <DEDUP_REMOVED lines=19> */
[----:B------:R-:W-:Y:S02]  /*0280*/  IMAD R15, R14, R5, RZ ;  /* 0x000000050e0f7224 */ /* 0x000fe400078e02ff */
[----:B----4-:R-:W-:Y:S02]  /*0290*/  IMAD.MOV R19, RZ, RZ, -R3 ;  /* 0x000000ffff137224 */ /* 0x010fe400078e0a03 */
[----:B------:R-:W-:Y:S01]  /*02a0*/  IMAD.HI.U32 R14, R13, R15, R12 ;  /* 0x0000000f0d0e7227 */ /* 0x000fe200078e000c */
[----:B------:R-:W-:Y:S01]  /*02b0*/  MOV R13, R18 ;  /* 0x00000012000d7202 */ /* 0x000fe20000000f00 */
[----:B------:R-:W2:Y:S02]  /*02c0*/  I2F.RP R12, R7 ;  /* 0x00000007000c7306 */ /* 0x000ea40000209400 */
[----:B------:R-:W-:-:S02]  /*02d0*/  IMAD.MOV R18, RZ, RZ, -R2 ;  /* 0x000000ffff127224 */ /* 0x000fc400078e0a02 */
[----:B------:R-:W-:Y:S02]  /*02e0*/  HFMA2 R2, -RZ, RZ, 0, 0 ;  /* 0x00000000ff027431 */ /* 0x000fe400000001ff */
[----:B------:R-:W-:Y:S01]  /*02f0*/  IMAD R15, R19, R4, RZ ;  /* 0x00000004130f7224 */ /* 0x000fe200078e02ff */
[----:B------:R-:W-:Y:S01]  /*0300*/  IABS R19, R9 ;  /* 0x0000000900137213 */ /* 0x000fe20000000000 */
[----:B0-----:R-:W0:Y:S02]  /*0310*/  MUFU.RCP R10, R10 ;  /* 0x0000000a000a7308 */ /* 0x001e240000001000 */
[----:B------:R-:W-:-:S06]  /*0320*/  IMAD.HI.U32 R2, R3, R15, R2 ;  /* 0x0000000f03027227 */ /* 0x000fcc00078e0002 */
[----:B--2---:R-:W2:Y:S01]  /*0330*/  MUFU.RCP R12, R12 ;  /* 0x0000000c000c7308 */ /* 0x004ea20000001000 */
[----:B------:R-:W-:Y:S02]  /*0340*/  IMAD.MOV R3, RZ, RZ, -R19 ;  /* 0x000000ffff037224 */ /* 0x000fe400078e0a13 */
[----:B------:R-:W-:-:S04]  /*0350*/  IMAD.HI.U32 R19, R14, R13, RZ ;  /* 0x0000000d0e137227 */ /* 0x000fc800078e00ff */
        /* <DEDUP_REMOVED lines=14> */
[----:B------:R-:W-:Y:S02]  /*0440*/  ISETP.NE.AND P0, PT, R11, RZ, PT ;  /* 0x000000ff0b00720c */ /* 0x000fe40003f05270 */
[----:B------:R-:W-:Y:S01]  /*0450*/  ISETP.GE.AND P2, PT, R2, RZ, PT ;  /* 0x000000ff0200720c */ /* 0x000fe20003f46270 */
[----:B------:R-:W2:Y:S01]  /*0460*/  F2I.FTZ.U32.TRUNC.NTZ R5, R5 ;  /* 0x0000000500057305 */ /* 0x000ea2000021f000 */
[----:B------:R-:W-:Y:S01]  /*0470*/  ISETP.GE.U32.AND P3, PT, R13, R4, PT ;  /* 0x000000040d00720c */ /* 0x000fe20003f66070 */
[----:B------:R-:W-:Y:S01]  /*0480*/  IMAD.MOV.U32 R2, RZ, RZ, RZ ;  /* 0x000000ffff027224 */ /* 0x000fe200078e00ff */
[----:B------:R-:W-:-:S02]  /*0490*/  LOP3.LUT R4, R8, R9, RZ, 0x3c, !PT ;  /* 0x0000000908047212 */ /* 0x000fc400078e3cff */
[----:B------:R-:W-:Y:S02]  /*04a0*/  ISETP.NE.AND P4, PT, R9, RZ, PT ;  /* 0x000000ff0900720c */ /* 0x000fe40003f85270 */
[----:B------:R-:W-:Y:S02]  /*04b0*/  ISETP.GE.AND P1, PT, R4, RZ, PT ;  /* 0x000000ff0400720c */ /* 0x000fe40003f26270 */
[----:B------:R-:W-:Y:S02]  /*04c0*/  @P5 IADD3 R19, PT, PT, R19, 0x1, RZ ;  /* 0x0000000113135810 */ /* 0x000fe40007ffe0ff */
[----:B0-----:R-:W-:Y:S02]  /*04d0*/  IADD3 R13, PT, PT, RZ, -R3, RZ ;  /* 0x80000003ff0d7210 */ /* 0x001fe40007ffe0ff */
[----:B------:R-:W-:Y:S01]  /*04e0*/  @!P2 IADD3 R19, PT, PT, -R19, RZ, RZ ;  /* 0x000000ff1313a210 */ /* 0x000fe20007ffe1ff */
[----:B------:R-:W-:Y:S01]  /*04f0*/  @P3 VIADD R14, R14, 0x1 ;  /* 0x000000010e0e3836 */ /* 0x000fe20000000000 */
[----:B------:R-:W-:Y:S01]  /*0500*/  @!P0 LOP3.LUT R19, RZ, R11, RZ, 0x33, !PT ;  /* 0x0000000bff138212 */ /* 0x000fe200078e33ff */
[----:B--2---:R-:W-:Y:S01]  /*0510*/  IMAD.MOV R10, RZ, RZ, -R5 ;  /* 0x000000ffff0a7224 */ /* 0x004fe200078e0a05 */
[----:B------:R-:W-:Y:S01]  /*0520*/  IABS R12, R16 ;  /* 0x00000010000c7213 */ /* 0x000fe20000000000 */
[----:B------:R-:W-:Y:S01]  /*0530*/  IMAD R13, R13, R6, RZ ;  /* 0x000000060d0d7224 */ /* 0x000fe200078e02ff */
[----:B------:R-:W-:Y:S01]  /*0540*/  IADD3 R4, PT, PT, -R19, RZ, RZ ;  /* 0x000000ff13047210 */ /* 0x000fe20007ffe1ff */
[----:B------:R-:W-:Y:S01]  /*0550*/  @!P1 IMAD.MOV R14, RZ, RZ, -R14 ;  /* 0x000000ffff0e9224 */ /* 0x000fe200078e0a0e */
[----:B------:R-:W-:Y:S01]  /*0560*/  @!P4 LOP3.LUT R14, RZ, R9, RZ, 0x33, !PT ;  /* 0x00000009ff0ec212 */ /* 0x000fe200078e33ff */
[----:B------:R-:W-:-:S02]  /*0570*/  IMAD R15, R10, R7, RZ ;  /* 0x000000070a0f7224 */ /* 0x000fc400078e02ff */
[----:B------:R-:W-:Y:S01]  /*0580*/  IMAD R11, R11, R4, R8 ;  /* 0x000000040b0b7224 */ /* 0x000fe200078e0208 */
[----:B------:R-:W-:Y:S01]  /*0590*/  IADD3 R10, PT, PT, -R14, RZ, RZ ;  /* 0x000000ff0e0a7210 */ /* 0x000fe20007ffe1ff */
[----:B------:R-:W-:Y:S02]  /*05a0*/  IMAD.MOV.U32 R4, RZ, RZ, RZ ;  /* 0x000000ffff047224 */ /* 0x000fe400078e00ff */
[----:B------:R-:W-:Y:S01]  /*05b0*/  IMAD.HI.U32 R2, R3, R13, R2 ;  /* 0x0000000d03027227 */ /* 0x000fe200078e0002 */
[----:B------:R-:W-:-:S03]  /*05c0*/  IABS R3, R11 ;  /* 0x0000000b00037213 */ /* 0x000fc60000000000 */
[----:B------:R-:W-:Y:S01]  /*05d0*/  IMAD.HI.U32 R4, R5, R15, R4 ;  /* 0x0000000f05047227 */ /* 0x000fe200078e0004 */
[----:B------:R-:W-:Y:S02]  /*05e0*/  IABS R5, R0 ;  /* 0x0000000000057213 */ /* 0x000fe40000000000 */
[----:B------:R-:W-:Y:S01]  /*05f0*/  IABS R15, R17 ;  /* 0x00000011000f7213 */ /* 0x000fe20000000000 */
[----:B------:R-:W-:Y:S01]  /*0600*/  IMAD R13, R9, R10, R8 ;  /* 0x0000000a090d7224 */ /* 0x000fe200078e0208 */
[----:B------:R-:W-:Y:S01]  /*0610*/  IABS R8, R20 ;  /* 0x0000001400087213 */ /* 0x000fe20000000000 */
[----:B------:R-:W-:Y:S01]  /*0620*/  IMAD.HI.U32 R18, R2, R3, RZ ;  /* 0x0000000302127227 */ /* 0x000fe200078e00ff */
[----:B------:R-:W-:Y:S02]  /*0630*/  IADD3 R9, PT, PT, RZ, -R5, RZ ;  /* 0x80000005ff097210 */ /* 0x000fe40007ffe0ff */
[----:B------:R-:W-:Y:S01]  /*0640*/  IABS R10, R13 ;  /* 0x0000000d000a7213 */ /* 0x000fe20000000000 */
[----:B------:R-:W0:Y:S01]  /*0650*/  I2F.RP R5, R8 ;  /* 0x0000000800057306 */ /* 0x000e220000209400 */
[----:B------:R-:W-:-:S02]  /*0660*/  IMAD.MOV R12, RZ, RZ, -R12 ;  /* 0x000000ffff0c7224 */ /* 0x000fc400078e0a0c */
[----:B------:R-:W-:Y:S01]  /*0670*/  IMAD R3, R18, R9, R3 ;  /* 0x0000000912037224 */ /* 0x000fe200078e0203 */
[----:B------:R-:W-:Y:S01]  /*0680*/  MOV R2, R10 ;  /* 0x0000000a00027202 */ /* 0x000fe20000000f00 */
[----:B------:R-:W-:-:S03]  /*0690*/  IMAD.MOV.U32 R9, RZ, RZ, R15 ;  /* 0x000000ffff097224 */ /* 0x000fc600078e000f */
[----:B------:R-:W-:Y:S01]  /*06a0*/  ISETP.GT.U32.AND P2, PT, R6, R3, PT ;  /* 0x000000030600720c */ /* 0x000fe20003f44070 */
[----:B------:R-:W-:Y:S01]  /*06b0*/  IMAD.HI.U32 R15, R4, R2, RZ ;  /* 0x00000002040f7227 */ /* 0x000fe200078e00ff */
[----:B------:R-:W2:Y:S03]  /*06c0*/  I2F.RP R10, R9 ;  /* 0x00000009000a7306 */ /* 0x000ea60000209400 */
[----:B------:R-:W-:Y:S01]  /*06d0*/  IMAD R4, R15, R12, R2 ;  /* 0x0000000c0f047224 */ /* 0x000fe200078e0202 */
[----:B------:R-:W-:-:S04]  /*06e0*/  LOP3.LUT R2, R11, R0, RZ, 0x3c, !PT ;  /* 0x000000000b027212 */ /* 0x000fc800078e3cff */
[----:B0-----:R-:W0:Y:S01]  /*06f0*/  MUFU.RCP R5, R5 ;  /* 0x0000000500057308 */ /* 0x001e220000001000 */
[----:B------:R-:W-:Y:S02]  /*0700*/  ISETP.GT.U32.AND P3, PT, R7, R4, PT ;  /* 0x000000040700720c */ /* 0x000fe40003f64070 */
[-C--:B------:R-:W-:Y:S01]  /*0710*/  @!P2 IADD3 R3, PT, PT, R3, -R6.reuse, RZ ;  /* 0x800000060303a210 */ /* 0x080fe20007ffe0ff */
[----:B------:R-:W-:Y:S01]  /*0720*/  @!P2 VIADD R18, R18, 0x1 ;  /* 0x000000011212a836 */ /* 0x000fe20000000000 */
[----:B------:R-:W-:Y:S02]  /*0730*/  ISETP.GE.AND P1, PT, R2, RZ, PT ;  /* 0x000000ff0200720c */ /* 0x000fe40003f26270 */
[----:B------:R-:W-:Y:S01]  /*0740*/  ISETP.GE.U32.AND P4, PT, R3, R6, PT ;  /* 0x000000060300720c */ /* 0x000fe20003f86070 */
[----:B--2---:R-:W2:Y:S01]  /*0750*/  MUFU.RCP R10, R10 ;  /* 0x0000000a000a7308 */ /* 0x004ea20000001000 */
[----:B------:R-:W-:Y:S02]  /*0760*/  ISETP.NE.AND P2, PT, R0, RZ, PT ;  /* 0x000000ff0000720c */ /* 0x000fe40003f45270 */
[----:B------:R-:W-:-:S03]  /*0770*/  LOP3.LUT R2, R13, R16, RZ, 0x3c, !PT ;  /* 0x000000100d027212 */ /* 0x000fc600078e3cff */
[----:B------:R-:W-:Y:S01]  /*0780*/  @!P3 IMAD.IADD R4, R4, 0x1, -R7 ;  /* 0x000000010404b824 */ /* 0x000fe200078e0a07 */
[----:B------:R-:W-:Y:S02]  /*0790*/  @!P3 IADD3 R15, PT, PT, R15, 0x1, RZ ;  /* 0x000000010f0fb810 */ /* 0x000fe40007ffe0ff */
[----:B0-----:R-:W-:Y:S02]  /*07a0*/  IADD3 R3, PT, PT, R5, 0xffffffe, RZ ;  /* 0x0ffffffe05037810 */ /* 0x001fe40007ffe0ff */
[----:B------:R-:W-:Y:S02]  /*07b0*/  ISETP.GE.U32.AND P0, PT, R4, R7, PT ;  /* 0x000000070400720c */ /* 0x000fe40003f06070 */
[----:B------:R-:W-:Y:S02]  /*07c0*/  @P4 IADD3 R18, PT, PT, R18, 0x1, RZ ;  /* 0x0000000112124810 */ /* 0x000fe40007ffe0ff */
[----:B------:R-:W0:Y:S01]  /*07d0*/  F2I.FTZ.U32.TRUNC.NTZ R3, R3 ;  /* 0x0000000300037305 */ /* 0x000e22000021f000 */
[----:B------:R-:W-:Y:S01]  /*07e0*/  ISETP.GE.AND P4, PT, R2, RZ, PT ;  /* 0x000000ff0200720c */ /* 0x000fe20003f86270 */
[----:B--2---:R-:W-:Y:S01]  /*07f0*/  VIADD R10, R10, 0xffffffe ;  /* 0x0ffffffe0a0a7836 */ /* 0x004fe20000000000 */
[----:B------:R-:W-:-:S02]  /*0800*/  ISETP.NE.AND P3, PT, R16, RZ, PT ;  /* 0x000000ff1000720c */ /* 0x000fc40003f65270 */
[----:B------:R-:W-:Y:S02]  /*0810*/  @!P1 IADD3 R18, PT, PT, -R18, RZ, RZ ;  /* 0x000000ff12129210 */ /* 0x000fe40007ffe1ff */
[----:B------:R-:W-:Y:S01]  /*0820*/  @!P2 LOP3.LUT R18, RZ, R0, RZ, 0x33, !PT ;  /* 0x00000000ff12a212 */ /* 0x000fe200078e33ff */
[----:B------:R-:W2:Y:S01]  /*0830*/  F2I.FTZ.U32.TRUNC.NTZ R5, R10 ;  /* 0x0000000a00057305 */ /* 0x000ea2000021f000 */
[----:B------:R-:W-:-:S03]  /*0840*/  @P0 VIADD R15, R15, 0x1 ;  /* 0x000000010f0f0836 */ /* 0x000fc60000000000 */
[----:B------:R-:W-:Y:S02]  /*0850*/  IMAD.MOV R2, RZ, RZ, -R18 ;  /* 0x000000ffff027224 */ /* 0x000fe400078e0a12 */
[----:B------:R-:W-:Y:S01]  /*0860*/  @!P4 IADD3 R15, PT, PT, -R15, RZ, RZ ;  /* 0x000000ff0f0fc210 */ /* 0x000fe20007ffe1ff */
[----:B0-----:R-:W-:Y:S01]  /*0870*/  IMAD.MOV R7, RZ, RZ, -R3 ;  /* 0x000000ffff077224 */ /* 0x001fe200078e0a03 */
[----:B------:R-:W-:Y:S01]  /*0880*/  @!P3 LOP3.LUT R15, RZ, R16, RZ, 0x33, !PT ;  /* 0x00000010ff0fb212 */ /* 0x000fe200078e33ff */
[----:B------:R-:W-:Y:S02]  /*0890*/  IMAD R11, R0, R2, R11 ;  /* 0x00000002000b7224 */ /* 0x000fe400078e020b */
[----:B------:R-:W-:Y:S02]  /*08a0*/  HFMA2 R2, -RZ, RZ, 0, 0 ;  /* 0x00000000ff027431 */ /* 0x000fe400000001ff */
[----:B------:R-:W-:Y:S01]  /*08b0*/  IMAD R7, R7, R8, RZ ;  /* 0x0000000807077224 */ /* 0x000fe200078e02ff */
[----:B------:R-:W-:Y:S01]  /*08c0*/  ISETP.NE.AND P3, PT, R20, RZ, PT ;  /* 0x000000ff1400720c */ /* 0x000fe20003f65270 */
[----:B------:R-:W-:Y:S01]  /*08d0*/  IMAD.MOV R0, RZ, RZ, -R15 ;  /* 0x000000ffff007224 */ /* 0x000fe200078e0a0f */
[----:B------:R-:W-:-:S02]  /*08e0*/  IABS R4, R11 ;  /* 0x0000000b00047213 */ /* 0x000fc40000000000 */
[----:B--2---:R-:W-:Y:S01]  /*08f0*/  IADD3 R6, PT, PT, RZ, -R5, RZ ;  /* 0x80000005ff067210 */ /* 0x004fe20007ffe0ff */
[----:B------:R-:W-:-:S04]  /*0900*/  IMAD.HI.U32 R3, R3, R7, R2 ;  /* 0x0000000703037227 */ /* 0x000fc800078e0002 */
        /* <DEDUP_REMOVED lines=44> */
[----:B------:R-:W-:Y:S02]  /*0bd0*/  IADD3 R2, PT, PT, -R21, UR15, RZ ;  /* 0x0000000f15027c10 */ /* 0x000fe4000fffe1ff */
[----:B------:R-:W-:-:S04]  /*0be0*/  IADD3 R23, PT, PT, R20, UR10, RZ ;  /* 0x0000000a14177c10 */ /* 0x000fc8000fffe0ff */
        /* <DEDUP_REMOVED lines=38> */
[----:B-----5:R-:W-:Y:S05]  /*0e50*/  CALL.REL.NOINC `($__internal_3_$__cuda_sm3x_div_rn_noftz_f32_slowpath) ;  /* 0x0000000400987944 */ /* 0x020fea0003c00000 */
[----:B------:R-:W-:-:S07]  /*0e60*/  IMAD.MOV.U32 R11, RZ, RZ, R9 ;  /* 0x000000ffff0b7224 */ /* 0x000fce00078e0009 */
.L_x_57:
[----:B------:R-:W-:Y:S05]  /*0e70*/  BSYNC.RECONVERGENT B1 ;  /* 0x0000000000017941 */ /* 0x000fea0003800200 */
.L_x_56:
        /* <DEDUP_REMOVED lines=22> */
.L_x_55:
[----:B------:R-:W-:Y:S05]  /*0fe0*/  BSYNC.RECONVERGENT B0 ;  /* 0x0000000000007941 */ /* 0x000fea0003800200 */
.L_x_54:
[----:B------:R-:W2:Y:S01]  /*0ff0*/  LDCU UR7, c[0x0][0x434] ;  /* 0x00008680ff0777ac */ /* 0x000ea20008000800 */
[----:B------:R-:W-:-:S04]  /*1000*/  ISETP.GE.AND P0, PT, R15, UR4, PT ;  /* 0x000000040f007c0c */ /* 0x000fc8000bf06270 */
[----:B--2---:R-:W-:-:S04]  /*1010*/  ISETP.GE.OR P0, PT, R14, UR7, P0 ;  /* 0x000000070e007c0c */ /* 0x004fc80008706670 */
[----:B------:R-:W-:-:S04]  /*1020*/  ISETP.GE.OR P0, PT, R16, UR5, P0 ;  /* 0x0000000510007c0c */ /* 0x000fc80008706670 */
[----:B------:R-:W-:-:S13]  /*1030*/  ISETP.GE.OR P0, PT, R17, UR6, P0 ;  /* 0x0000000611007c0c */ /* 0x000fda0008706670 */
[----:B------:R-:W-:Y:S05]  /*1040*/  @P0 EXIT ;  /* 0x000000000000094d */ /* 0x000fea0003800000 */
[----:B-1----:R-:W1:Y:S01]  /*1050*/  LDC R3, c[0x0][0x380] ;  /* 0x0000e000ff037b82 */ /* 0x002e620000000800 */
[----:B------:R-:W2:Y:S01]  /*1060*/  LDCU UR4, c[0x0][0x38c] ;  /* 0x00007180ff0477ac */ /* 0x000ea20008000800 */
[----:B------:R-:W1:Y:S06]  /*1070*/  LDCU.64 UR6, c[0x0][0x428] ;  /* 0x00008500ff0677ac */ /* 0x000e6c0008000a00 */
[----:B------:R-:W3:Y:S01]  /*1080*/  LDC.64 R12, c[0x0][0x3d0] ;  /* 0x0000f400ff0c7b82 */ /* 0x000ee20000000a00 */
[----:B------:R-:W4:Y:S01]  /*1090*/  LDCU UR10, c[0x0][0x430] ;  /* 0x00008600ff0a77ac */ /* 0x000f220008000800 */
[----:B------:R-:W0:Y:S06]  /*10a0*/  LDCU UR5, c[0x0][0x390] ;  /* 0x00007200ff0577ac */ /* 0x000e2c0008000800 */
[----:B------:R-:W3:Y:S01]  /*10b0*/  LDC.64 R10, c[0x0][0x3f8] ;  /* 0x0000fe00ff0a7b82 */ /* 0x000ee20000000a00 */
[----:B--2---:R-:W-:Y:S01]  /*10c0*/  IADD3 R2, PT, PT, -R16, UR4, RZ ;  /* 0x0000000410027c10 */ /* 0x004fe2000fffe1ff */
[----:B-1----:R-:W-:-:S06]  /*10d0*/  IMAD R6, R14, UR6, R3 ;  /* 0x000000060e067c24 */ /* 0x002fcc000f8e0203 */
[----:B------:R-:W1:Y:S01]  /*10e0*/  LDC R27, c[0x0][0x418] ;  /* 0x00010600ff1b7b82 */ /* 0x000e620000000800 */
[----:B----4-:R-:W-:Y:S01]  /*10f0*/  UIMAD UR4, UR10, UR7, URZ ;  /* 0x000000070a0472a4 */ /* 0x010fe2000f8e02ff */
[----:B------:R-:W-:Y:S02]  /*1100*/  IMAD.IADD R3, R15, 0x1, R6 ;  /* 0x000000010f037824 */ /* 0x000fe400078e0206 */
[----:B------:R-:W-:Y:S01]  /*1110*/  IMAD R2, R2, UR10, RZ ;  /* 0x0000000a02027c24 */ /* 0x000fe2000f8e02ff */
[----:B0-----:R-:W-:-:S03]  /*1120*/  IADD3 R4, PT, PT, R17, UR5, RZ ;  /* 0x0000000511047c10 */ /* 0x001fc6000fffe0ff */
[----:B------:R-:W0:Y:S01]  /*1130*/  LDC.64 R6, c[0x0][0x408] ;  /* 0x00010200ff067b82 */ /* 0x000e220000000a00 */
[C---:B------:R-:W-:Y:S02]  /*1140*/  IMAD R5, R3.reuse, UR4, R2 ;  /* 0x0000000403057c24 */ /* 0x040fe4000f8e0202 */
[----:B------:R-:W-:-:S03]  /*1150*/  IMAD R3, R3, UR4, R4 ;  /* 0x0000000403037c24 */ /* 0x000fc6000f8e0204 */
[----:B------:R-:W-:Y:S02]  /*1160*/  IADD3 R4, PT, PT, R4, R5, RZ ;  /* 0x0000000504047210 */ /* 0x000fe40007ffe0ff */
[----:B------:R-:W-:Y:S01]  /*1170*/  IADD3 R25, PT, PT, R3, -UR10, R2 ;  /* 0x8000000a03197c10 */ /* 0x000fe2000fffe002 */
[----:B------:R-:W2:Y:S02]  /*1180*/  LDC.64 R8, c[0x0][0x400] ;  /* 0x00010000ff087b82 */ /* 0x000ea40000000a00 */
[----:B---3--:R-:W-:-:S04]  /*1190*/  IMAD.WIDE R22, R4, 0x4, R12 ;  /* 0x0000000404167825 */ /* 0x008fc800078e020c */
[----:B------:R-:W-:Y:S02]  /*11a0*/  IMAD.WIDE R24, R25, 0x4, R12 ;  /* 0x0000000419187825 */ /* 0x000fe400078e020c */
[----:B------:R-:W3:Y:S01]  /*11b0*/  LDC.64 R2, c[0x0][0x410] ;  /* 0x00010400ff027b82 */ /* 0x000ee20000000a00 */
[----:B------:R-:W4:Y:S04]  /*11c0*/  LDG.E.CONSTANT R12, desc[UR8][R22.64] ;  /* 0x00000008160c7981 */ /* 0x000f28000c1e9900 */
[----:B------:R-:W4:Y:S01]  /*11d0*/  LDG.E.CONSTANT R13, desc[UR8][R24.64] ;  /* 0x00000008180d7981 */ /* 0x000f22000c1e9900 */
[----:B------:R-:W-:-:S04]  /*11e0*/  IMAD.WIDE R10, R16, 0x4, R10 ;  /* 0x00000004100a7825 */ /* 0x000fc800078e020a */
[C---:B0-----:R-:W-:Y:S02]  /*11f0*/  IMAD.WIDE R18, R16.reuse, 0x4, R6 ;  /* 0x0000000410127825 */ /* 0x041fe400078e0206 */
[----:B------:R-:W4:Y:S04]  /*1200*/  LDG.E.CONSTANT R10, desc[UR8][R10.64] ;  /* 0x000000080a0a7981 */ /* 0x000f28000c1e9900 */
[----:B------:R-:W5:Y:S01]  /*1210*/  LDG.E.CONSTANT R6, desc[UR8][R18.64] ;  /* 0x0000000812067981 */ /* 0x000f62000c1e9900 */
[C---:B--2---:R-:W-:Y:S01]  /*1220*/  IMAD.WIDE R8, R16.reuse, 0x4, R8 ;  /* 0x0000000410087825 */ /* 0x044fe200078e0208 */
[----:B------:R-:W-:Y:S04]  /*1230*/  BSSY.RECONVERGENT B0, `(.L_x_58) ;  /* 0x0000011000007945 */ /* 0x000fe80003800200 */
[----:B------:R0:W5:Y:S01]  /*1240*/  LDG.E.CONSTANT R7, desc[UR8][R8.64] ;  /* 0x0000000808077981 */ /* 0x000162000c1e9900 */
[----:B---3--:R-:W-:-:S05]  /*1250*/  IMAD.WIDE R20, R16, 0x4, R2 ;  /* 0x0000000410147825 */ /* 0x008fca00078e0202 */
[----:B------:R2:W5:Y:S01]  /*1260*/  LDG.E.CONSTANT R5, desc[UR8][R20.64] ;  /* 0x0000000814057981 */ /* 0x000562000c1e9900 */
[----:B-1----:R-:W1:Y:S02]  /*1270*/  MUFU.RCP R2, R27 ;  /* 0x0000001b00027308 */ /* 0x002e640000001000 */
[----:B-1----:R-:W-:-:S04]  /*1280*/  FFMA R3, R2, -R27, 1 ;  /* 0x3f80000002037423 */ /* 0x002fc8000000081b */
[----:B------:R-:W-:Y:S01]  /*1290*/  FFMA R2, R2, R3, R2 ;  /* 0x0000000302027223 */ /* 0x000fe20000000002 */
[----:B----4-:R-:W-:-:S04]  /*12a0*/  FADD R22, R12, -R13 ;  /* 0x8000000d0c167221 */ /* 0x010fc80000000000 */
[----:B------:R-:W1:Y:S01]  /*12b0*/  FCHK P0, R22, R27 ;  /* 0x0000001b16007302 */ /* 0x000e620000000000 */
[----:B------:R-:W-:-:S04]  /*12c0*/  FFMA R3, R2, R22, RZ ;  /* 0x0000001602037223 */ /* 0x000fc800000000ff */
[----:B------:R-:W-:Y:S01]  /*12d0*/  FFMA R12, R3, -R27, R22 ;  /* 0x8000001b030c7223 */ /* 0x000fe20000000016 */
[----:B0-----:R-:W-:-:S03]  /*12e0*/  FADD R8, R10, -1 ;  /* 0xbf8000000a087421 */ /* 0x001fc60000000000 */
[----:B------:R-:W-:Y:S01]  /*12f0*/  FFMA R9, R2, R12, R3 ;  /* 0x0000000c02097223 */ /* 0x000fe20000000003 */
[----:B-12---:R-:W-:Y:S06]  /*1300*/  @!P0 BRA `(.L_x_59) ;  /* 0x00000000000c8947 */ /* 0x006fec0003800000 */
[----:B------:R-:W-:Y:S01]  /*1310*/  IMAD.MOV.U32 R3, RZ, RZ, R22 ;  /* 0x000000ffff037224 */ /* 0x000fe200078e0016 */
[----:B------:R-:W-:-:S07]  /*1320*/  MOV R11, 0x1340 ;  /* 0x00001340000b7802 */ /* 0x000fce0000000f00 */
[----:B-----5:R-:W-:Y:S05]  /*1330*/  CALL.REL.NOINC `($__internal_3_$__cuda_sm3x_div_rn_noftz_f32_slowpath) ;  /* 0x0000000000607944 */ /* 0x020fea0003c00000 */
.L_x_59:
[----:B------:R-:W-:Y:S05]  /*1340*/  BSYNC.RECONVERGENT B0 ;  /* 0x0000000000007941 */ /* 0x000fea0003800200 */
.L_x_58:
        /* <DEDUP_REMOVED lines=23> */
        .weak           $__internal_3_$__cuda_sm3x_div_rn_noftz_f32_slowpath
        .type           $__internal_3_$__cuda_sm3x_div_rn_noftz_f32_slowpath,@function
        .size           $__internal_3_$__cuda_sm3x_div_rn_noftz_f32_slowpath,(.L_x_111 - $__internal_3_$__cuda_sm3x_div_rn_noftz_f32_slowpath)
$__internal_3_$__cuda_sm3x_div_rn_noftz_f32_slowpath:
        /* <DEDUP_REMOVED lines=37> */
.L_x_61:
        /* <DEDUP_REMOVED lines=51> */
.L_x_68:
[----:B------:R-:W-:-:S04]  /*1a40*/  LOP3.LUT R3, R3, 0x80000000, RZ, 0xc0, !PT ;  /* 0x8000000003037812 */ /* 0x000fc800078ec0ff */
[----:B------:R-:W-:Y:S01]  /*1a50*/  LOP3.LUT R3, R3, 0x7f800000, RZ, 0xfc, !PT ;  /* 0x7f80000003037812 */ /* 0x000fe200078efcff */
[----:B------:R-:W-:Y:S06]  /*1a60*/  BRA `(.L_x_69) ;  /* 0x0000000000047947 */ /* 0x000fec0003800000 */
.L_x_67:
[----:B------:R-:W-:-:S07]  /*1a70*/  IMAD R3, R12, 0x800000, R3 ;  /* 0x008000000c037824 */ /* 0x000fce00078e0203 */
.L_x_69:
[----:B------:R-:W-:Y:S05]  /*1a80*/  BSYNC.RECONVERGENT B3 ;  /* 0x0000000000037941 */ /* 0x000fea0003800200 */
.L_x_66:
[----:B------:R-:W-:Y:S05]  /*1a90*/  BRA `(.L_x_70) ;  /* 0x0000000000207947 */ /* 0x000fea0003800000 */
.L_x_65:
[----:B------:R-:W-:-:S04]  /*1aa0*/  LOP3.LUT R3, R2, 0x80000000, R13, 0x48, !PT ;  /* 0x8000000002037812 */ /* 0x000fc800078e480d */
[----:B------:R-:W-:Y:S01]  /*1ab0*/  LOP3.LUT R3, R3, 0x7f800000, RZ, 0xfc, !PT ;  /* 0x7f80000003037812 */ /* 0x000fe200078efcff */
[----:B------:R-:W-:Y:S06]  /*1ac0*/  BRA `(.L_x_70) ;  /* 0x0000000000147947 */ /* 0x000fec0003800000 */
.L_x_64:
[----:B------:R-:W-:Y:S01]  /*1ad0*/  LOP3.LUT R3, R2, 0x80000000, R13, 0x48, !PT ;  /* 0x8000000002037812 */ /* 0x000fe200078e480d */
[----:B------:R-:W-:Y:S06]  /*1ae0*/  BRA `(.L_x_70) ;  /* 0x00000000000c7947 */ /* 0x000fec0003800000 */
.L_x_63:
[----:B------:R-:W0:Y:S01]  /*1af0*/  MUFU.RSQ R3, -QNAN ;  /* 0xffc0000000037908 */ /* 0x000e220000001400 */
[----:B------:R-:W-:Y:S05]  /*1b00*/  BRA `(.L_x_70) ;  /* 0x0000000000047947 */ /* 0x000fea0003800000 */
.L_x_62:
[----:B------:R-:W-:-:S07]  /*1b10*/  FADD.FTZ R3, R3, R0 ;  /* 0x0000000003037221 */ /* 0x000fce0000010000 */
.L_x_70:
[----:B------:R-:W-:Y:S05]  /*1b20*/  BSYNC.RECONVERGENT B2 ;  /* 0x0000000000027941 */ /* 0x000fea0003800200 */
.L_x_60:
[----:B0-----:R-:W-:Y:S01]  /*1b30*/  MOV R9, R3 ;  /* 0x0000000300097202 */ /* 0x001fe20000000f00 */
[----:B------:R-:W-:Y:S02]  /*1b40*/  HFMA2 R3, -RZ, RZ, 0, 0 ;  /* 0x00000000ff037431 */ /* 0x000fe400000001ff */
[----:B------:R-:W-:-:S04]  /*1b50*/  IMAD.MOV.U32 R2, RZ, RZ, R11 ;  /* 0x000000ffff027224 */ /* 0x000fc800078e000b */
[----:B------:R-:W-:Y:S05]  /*1b60*/  RET.REL.NODEC R2 `(Order1_yminus) ;  /* 0xffffffe402247950 */ /* 0x000fea0003c3ffff */
.L_x_71:
        /* <DEDUP_REMOVED lines=9> */
.L_x_111:


//--------------------- .text.Order1_xplus        --------------------------
	.section	.text.Order1_xplus,"ax",@progbits
	.align	128
        .global         Order1_xplus
        .type           Order1_xplus,@function
        .size           Order1_xplus,(.L_x_112 - Order1_xplus)
        .other          Order1_xplus,@"STO_CUDA_ENTRY STV_DEFAULT"
Order1_xplus:
.text.Order1_xplus:
        /* <DEDUP_REMOVED lines=29> */
[----:B------:R-:W-:Y:S02]  /*01d0*/  IABS R19, R8 ;  /* 0x0000000800137213 */ /* 0x000fe40000000000 */
[----:B0-----:R-:W-:Y:S02]  /*01e0*/  IADD3 R12, PT, PT, R6, 0xffffffe, RZ ;  /* 0x0ffffffe060c7810 */ /* 0x001fe40007ffe0ff */
[----:B------:R-:W-:-:S03]  /*01f0*/  IABS R6, R0 ;  /* 0x0000000000067213 */ /* 0x000fc60000000000 */
        /* <DEDUP_REMOVED lines=8> */
[----:B------:R-:W-:-:S03]  /*0280*/  IMAD R15, R14, R5, RZ ;  /* 0x000000050e0f7224 */ /* 0x000fc600078e02ff */
[----:B------:R-:W-:Y:S01]  /*0290*/  IADD3 R14, PT, PT, RZ, -R2, RZ ;  /* 0x80000002ff0e7210 */ /* 0x000fe20007ffe0ff */
[----:B------:R-:W-:Y:S02]  /*02a0*/  IMAD.MOV.U32 R2, RZ, RZ, RZ ;  /* 0x000000ffff027224 */ /* 0x000fe400078e00ff */
[----:B----4-:R-:W-:Y:S02]  /*02b0*/  IMAD.MOV R23, RZ, RZ, -R3 ;  /* 0x000000ffff177224 */ /* 0x010fe400078e0a03 */
[----:B------:R-:W-:Y:S02]  /*02c0*/  IMAD.HI.U32 R18, R13, R15, R12 ;  /* 0x0000000f0d127227 */ /* 0x000fe400078e000c */
[----:B------:R-:W2:Y:S02]  /*02d0*/  I2F.RP R12, R7 ;  /* 0x00000007000c7306 */ /* 0x000ea40000209400 */
[----:B------:R-:W-:Y:S02]  /*02e0*/  IMAD R15, R23, R4, RZ ;  /* 0x00000004170f7224 */ /* 0x000fe400078e02ff */
[----:B------:R-:W-:Y:S01]  /*02f0*/  IMAD.MOV.U32 R13, RZ, RZ, R19 ;  /* 0x000000ffff0d7224 */ /* 0x000fe200078e0013 */
[----:B------:R-:W-:Y:S01]  /*0300*/  IABS R19, R9 ;  /* 0x0000000900137213 */ /* 0x000fe20000000000 */
[----:B------:R-:W-:-:S02]  /*0310*/  IMAD.HI.U32 R2, R3, R15, R2 ;  /* 0x0000000f03027227 */ /* 0x000fc400078e0002 */
[----:B0-----:R-:W0:Y:S01]  /*0320*/  MUFU.RCP R10, R10 ;  /* 0x0000000a000a7308 */ /* 0x001e220000001000 */
[----:B------:R-:W-:Y:S01]  /*0330*/  IADD3 R15, PT, PT, RZ, -R19, RZ ;  /* 0x80000013ff0f7210 */ /* 0x000fe20007ffe0ff */
[----:B------:R-:W-:Y:S02]  /*0340*/  IMAD.MOV.U32 R3, RZ, RZ, R14 ;  /* 0x000000ffff037224 */ /* 0x000fe400078e000e */
[----:B------:R-:W-:-:S04]  /*0350*/  IMAD.HI.U32 R18, R18, R13, RZ ;  /* 0x0000000d12127227 */ /* 0x000fc800078e00ff */
[----:B------:R-:W-:Y:S01]  /*0360*/  IMAD.HI.U32 R14, R2, R13, RZ ;  /* 0x0000000d020e7227 */ /* 0x000fe200078e00ff */
[----:B--2---:R-:W2:Y:S03]  /*0370*/  MUFU.RCP R12, R12 ;  /* 0x0000000c000c7308 */ /* 0x004ea60000001000 */
[--C-:B------:R-:W-:Y:S02]  /*0380*/  IMAD R2, R18, R3, R13.reuse ;  /* 0x0000000312027224 */ /* 0x100fe400078e020d */
[----:B------:R-:W-:-:S03]  /*0390*/  IMAD R13, R14, R15, R13 ;  /* 0x0000000f0e0d7224 */ /* 0x000fc600078e020d */
[----:B------:R-:W-:Y:S02]  /*03a0*/  ISETP.GT.U32.AND P0, PT, R5, R2, PT ;  /* 0x000000020500720c */ /* 0x000fe40003f04070 */
[----:B------:R-:W-:Y:S02]  /*03b0*/  ISETP.GT.U32.AND P4, PT, R4, R13, PT ;  /* 0x0000000d0400720c */ /* 0x000fe40003f84070 */
[----:B0-----:R-:W-:-:S06]  /*03c0*/  IADD3 R3, PT, PT, R10, 0xffffffe, RZ ;  /* 0x0ffffffe0a037810 */ /* 0x001fcc0007ffe0ff */
[----:B------:R-:W0:Y:S03]  /*03d0*/  F2I.FTZ.U32.TRUNC.NTZ R3, R3 ;  /* 0x0000000300037305 */ /* 0x000e26000021f000 */
[----:B------:R-:W-:Y:S01]  /*03e0*/  @!P0 IMAD.IADD R2, R2, 0x1, -R5 ;  /* 0x0000000102028824 */ /* 0x000fe200078e0a05 */
[----:B------:R-:W-:Y:S01]  /*03f0*/  @!P0 IADD3 R18, PT, PT, R18, 0x1, RZ ;  /* 0x0000000112128810 */ /* 0x000fe20007ffe0ff */
[----:B------:R-:W-:Y:S01]  /*0400*/  @!P4 VIADD R14, R14, 0x1 ;  /* 0x000000010e0ec836 */ /* 0x000fe20000000000 */
[----:B------:R-:W-:Y:S02]  /*0410*/  @!P4 IADD3 R13, PT, PT, R13, -R4, RZ ;  /* 0x800000040d0dc210 */ /* 0x000fe40007ffe0ff */
[----:B------:R-:W-:Y:S01]  /*0420*/  ISETP.GE.U32.AND P5, PT, R2, R5, PT ;  /* 0x000000050200720c */ /* 0x000fe20003fa6070 */
[----:B--2---:R-:W-:Y:S01]  /*0430*/  VIADD R5, R12, 0xffffffe ;  /* 0x0ffffffe0c057836 */ /* 0x004fe20000000000 */
[----:B------:R-:W-:-:S02]  /*0440*/  LOP3.LUT R2, R8, R11, RZ, 0x3c, !PT ;  /* 0x0000000b08027212 */ /* 0x000fc400078e3cff */
[----:B------:R-:W-:Y:S02]  /*0450*/  ISETP.GE.U32.AND P3, PT, R13, R4, PT ;  /* 0x000000040d00720c */ /* 0x000fe40003f66070 */
[----:B------:R-:W-:Y:S01]  /*0460*/  ISETP.GE.AND P2, PT, R2, RZ, PT ;  /* 0x000000ff0200720c */ /* 0x000fe20003f46270 */
[----:B------:R-:W2:Y:S01]  /*0470*/  F2I.FTZ.U32.TRUNC.NTZ R5, R5 ;  /* 0x0000000500057305 */ /* 0x000ea2000021f000 */
        /* <DEDUP_REMOVED lines=9> */
[----:B--2---:R-:W-:Y:S02]  /*0510*/  IMAD.MOV R10, RZ, RZ, -R5 ;  /* 0x000000ffff0a7224 */ /* 0x004fe400078e0a05 */
[----:B------:R-:W-:Y:S01]  /*0520*/  @!P0 LOP3.LUT R18, RZ, R11, RZ, 0x33, !PT ;  /* 0x0000000bff128212 */ /* 0x000fe200078e33ff */
[----:B------:R-:W-:Y:S01]  /*0530*/  IMAD R13, R13, R6, RZ ;  /* 0x000000060d0d7224 */ /* 0x000fe200078e02ff */
[----:B------:R-:W-:Y:S01]  /*0540*/  IABS R12, R16 ;  /* 0x00000010000c7213 */ /* 0x000fe20000000000 */
[----:B------:R-:W-:Y:S01]  /*0550*/  @!P1 IMAD.MOV R14, RZ, RZ, -R14 ;  /* 0x000000ffff0e9224 */ /* 0x000fe200078e0a0e */
[----:B------:R-:W-:Y:S01]  /*0560*/  IADD3 R4, PT, PT, -R18, RZ, RZ ;  /* 0x000000ff12047210 */ /* 0x000fe20007ffe1ff */
[----:B------:R-:W-:Y:S01]  /*0570*/  IMAD R15, R10, R7, RZ ;  /* 0x000000070a0f7224 */ /* 0x000fe200078e02ff */
[----:B------:R-:W-:Y:S01]  /*0580*/  @!P4 LOP3.LUT R14, RZ, R9, RZ, 0x33, !PT ;  /* 0x00000009ff0ec212 */ /* 0x000fe200078e33ff */
[----:B------:R-:W-:-:S03]  /*0590*/  IMAD.HI.U32 R2, R3, R13, R2 ;  /* 0x0000000d03027227 */ /* 0x000fc600078e0002 */
        /* <DEDUP_REMOVED lines=12> */
[----:B------:R-:W-:Y:S01]  /*0660*/  IABS R15, R17 ;  /* 0x00000011000f7213 */ /* 0x000fe20000000000 */
[----:B------:R-:W-:Y:S01]  /*0670*/  IMAD R3, R19, R10, R3 ;  /* 0x0000000a13037224 */ /* 0x000fe200078e0203 */
[----:B------:R-:W-:Y:S01]  /*0680*/  MOV R2, R9 ;  /* 0x0000000900027202 */ /* 0x000fe20000000f00 */
[----:B------:R-:W-:Y:S02]  /*0690*/  IMAD.MOV R12, RZ, RZ, -R12 ;  /* 0x000000ffff0c7224 */ /* 0x000fe400078e0a0c */
[----:B------:R-:W-:Y:S01]  /*06a0*/  IMAD.MOV.U32 R9, RZ, RZ, R15 ;  /* 0x000000ffff097224 */ /* 0x000fe200078e000f */
[----:B------:R-:W-:Y:S01]  /*06b0*/  ISETP.GT.U32.AND P2, PT, R6, R3, PT ;  /* 0x000000030600720c */ /* 0x000fe20003f44070 */
[----:B------:R-:W-:Y:S02]  /*06c0*/  IMAD.HI.U32 R15, R4, R2, RZ ;  /* 0x00000002040f7227 */ /* 0x000fe400078e00ff */
[----:B------:R-:W2:Y:S02]  /*06d0*/  I2F.RP R10, R9 ;  /* 0x00000009000a7306 */ /* 0x000ea40000209400 */
[----:B------:R-:W-:Y:S01]  /*06e0*/  IMAD R4, R15, R12, R2 ;  /* 0x0000000c0f047224 */ /* 0x000fe200078e0202 */
[----:B------:R-:W-:-:S04]  /*06f0*/  LOP3.LUT R2, R11, R0, RZ, 0x3c, !PT ;  /* 0x000000000b027212 */ /* 0x000fc800078e3cff */
[----:B------:R-:W-:Y:S01]  /*0700*/  ISETP.GT.U32.AND P3, PT, R7, R4, PT ;  /* 0x000000040700720c */ /* 0x000fe20003f64070 */
[----:B0-----:R-:W0:Y:S01]  /*0710*/  MUFU.RCP R5, R5 ;  /* 0x0000000500057308 */ /* 0x001e220000001000 */
[----:B------:R-:W-:Y:S01]  /*0720*/  ISETP.GE.AND P1, PT, R2, RZ, PT ;  /* 0x000000ff0200720c */ /* 0x000fe20003f26270 */
[----:B------:R-:W-:Y:S01]  /*0730*/  @!P2 VIADD R19, R19, 0x1 ;  /* 0x000000011313a836 */ /* 0x000fe20000000000 */
[-C--:B------:R-:W-:Y:S02]  /*0740*/  @!P2 IADD3 R3, PT, PT, R3, -R6.reuse, RZ ;  /* 0x800000060303a210 */ /* 0x080fe40007ffe0ff */
[----:B------:R-:W-:Y:S02]  /*0750*/  ISETP.NE.AND P2, PT, R0, RZ, PT ;  /* 0x000000ff0000720c */ /* 0x000fe40003f45270 */
[----:B------:R-:W-:Y:S01]  /*0760*/  ISETP.GE.U32.AND P4, PT, R3, R6, PT ;  /* 0x000000060300720c */ /* 0x000fe20003f86070 */
[----:B--2---:R-:W2:Y:S01]  /*0770*/  MUFU.RCP R10, R10 ;  /* 0x0000000a000a7308 */ /* 0x004ea20000001000 */
[----:B------:R-:W-:-:S03]  /*0780*/  LOP3.LUT R2, R13, R16, RZ, 0x3c, !PT ;  /* 0x000000100d027212 */ /* 0x000fc600078e3cff */
[----:B------:R-:W-:Y:S01]  /*0790*/  @!P3 IMAD.IADD R4, R4, 0x1, -R7 ;  /* 0x000000010404b824 */ /* 0x000fe200078e0a07 */
[----:B------:R-:W-:Y:S02]  /*07a0*/  @!P3 IADD3 R15, PT, PT, R15, 0x1, RZ ;  /* 0x000000010f0fb810 */ /* 0x000fe40007ffe0ff */
[----:B------:R-:W-:Y:S02]  /*07b0*/  ISETP.NE.AND P3, PT, R16, RZ, PT ;  /* 0x000000ff1000720c */ /* 0x000fe40003f65270 */
[----:B0-----:R-:W-:Y:S02]  /*07c0*/  IADD3 R3, PT, PT, R5, 0xffffffe, RZ ;  /* 0x0ffffffe05037810 */ /* 0x001fe40007ffe0ff */
[----:B------:R-:W-:Y:S02]  /*07d0*/  ISETP.GE.U32.AND P0, PT, R4, R7, PT ;  /* 0x000000070400720c */ /* 0x000fe40003f06070 */
[----:B------:R-:W-:Y:S02]  /*07e0*/  @P4 IADD3 R19, PT, PT, R19, 0x1, RZ ;  /* 0x0000000113134810 */ /* 0x000fe40007ffe0ff */
        /* <DEDUP_REMOVED lines=61> */
[----:B------:R-:W1:Y:S01]  /*0bc0*/  LDC R7, c[0x0][0x430] ;  /* 0x00010c00ff077b82 */ /* 0x000e620000000800 */
[----:B------:R-:W1:Y:S01]  /*0bd0*/  LDCU.64 UR16, c[0x0][0x428] ;  /* 0x00008500ff1077ac */ /* 0x000e620008000a00 */
[----:B------:R-:W-:-:S06]  /*0be0*/  IADD3 R2, PT, PT, R19, UR12, RZ ;  /* 0x0000000c13027c10 */ /* 0x000fcc000fffe0ff */
[----:B------:R-:W2:Y:S08]  /*0bf0*/  LDC.64 R12, c[0x0][0x3e0] ;  /* 0x0000f800ff0c7b82 */ /* 0x000eb00000000a00 */
[----:B------:R-:W3:Y:S01]  /*0c00*/  LDC.64 R8, c[0x0][0x410] ;  /* 0x00010400ff087b82 */ /* 0x000ee20000000a00 */
[----:B-1----:R-:W-:-:S07]  /*0c10*/  IMAD R5, R7, UR17, RZ ;  /* 0x0000001107057c24 */ /* 0x002fce000f8e02ff */
[----:B------:R-:W1:Y:S01]  /*0c20*/  LDC R28, c[0x0][0x418] ;  /* 0x00010600ff1c7b82 */ /* 0x000e620000000800 */
[----:B------:R-:W-:Y:S02]  /*0c30*/  IMAD R3, R5, UR16, RZ ;  /* 0x0000001005037c24 */ /* 0x000fe4000f8e02ff */
[----:B------:R-:W-:Y:S02]  /*0c40*/  IMAD R4, R2, R5, -R5 ;  /* 0x0000000502047224 */ /* 0x000fe400078e0a05 */
[----:B------:R-:W-:-:S04]  /*0c50*/  IMAD R3, R18, R3, RZ ;  /* 0x0000000312037224 */ /* 0x000fc800078e02ff */
[----:B------:R-:W-:Y:S01]  /*0c60*/  IMAD R5, R2, R5, R3 ;  /* 0x0000000502057224 */ /* 0x000fe200078e0203 */
[----:B------:R-:W-:Y:S01]  /*0c70*/  IADD3 R3, PT, PT, R3, R4, RZ ;  /* 0x0000000403037210 */ /* 0x000fe20007ffe0ff */
[----:B------:R-:W-:Y:S02]  /*0c80*/  VIADD R2, R20, UR14 ;  /* 0x0000000e14027c36 */ /* 0x000fe40008000000 */
[----:B------:R-:W-:Y:S02]  /*0c90*/  VIADD R4, R21, UR10 ;  /* 0x0000000a15047c36 */ /* 0x000fe40008000000 */
[CC--:B------:R-:W-:Y:S02]  /*0ca0*/  IMAD R5, R2.reuse, R7.reuse, R5 ;  /* 0x0000000702057224 */ /* 0x0c0fe400078e0205 */
[----:B------:R-:W-:Y:S02]  /*0cb0*/  IMAD R7, R2, R7, R3 ;  /* 0x0000000702077224 */ /* 0x000fe400078e0203 */
[----:B------:R-:W4:Y:S01]  /*0cc0*/  LDC.64 R2, c[0x0][0x3f8] ;  /* 0x0000fe00ff027b82 */ /* 0x000f220000000a00 */
[C---:B------:R-:W-:Y:S01]  /*0cd0*/  IADD3 R23, PT, PT, R4.reuse, R5, RZ ;  /* 0x0000000504177210 */ /* 0x040fe20007ffe0ff */
[----:B------:R-:W-:-:S04]  /*0ce0*/  IMAD.IADD R25, R4, 0x1, R7 ;  /* 0x0000000104197824 */ /* 0x000fc800078e0207 */
[--C-:B--2---:R-:W-:Y:S02]  /*0cf0*/  IMAD.WIDE R10, R23, 0x4, R12.reuse ;  /* 0x00000004170a7825 */ /* 0x104fe400078e020c */
[----:B------:R-:W2:Y:S02]  /*0d00*/  LDC.64 R4, c[0x0][0x400] ;  /* 0x00010000ff047b82 */ /* 0x000ea40000000a00 */
[----:B------:R-:W-:Y:S02]  /*0d10*/  IMAD.WIDE R12, R25, 0x4, R12 ;  /* 0x00000004190c7825 */ /* 0x000fe400078e020c */
[----:B------:R0:W2:Y:S04]  /*0d20*/  LDG.E.CONSTANT R10, desc[UR8][R10.64] ;  /* 0x000000080a0a7981 */ /* 0x0000a8000c1e9900 */
[----:B------:R-:W0:Y:S01]  /*0d30*/  LDC.64 R6, c[0x0][0x408] ;  /* 0x00010200ff067b82 */ /* 0x000e220000000a00 */
[----:B------:R-:W2:Y:S01]  /*0d40*/  LDG.E.CONSTANT R13, desc[UR8][R12.64] ;  /* 0x000000080c0d7981 */ /* 0x000ea2000c1e9900 */
[----:B---3--:R-:W-:-:S04]  /*0d50*/  IMAD.WIDE R8, R19, 0x4, R8 ;  /* 0x0000000413087825 */ /* 0x008fc800078e0208 */
[C---:B----4-:R-:W-:Y:S02]  /*0d60*/  IMAD.WIDE R24, R19.reuse, 0x4, R2 ;  /* 0x0000000413187825 */ /* 0x050fe400078e0202 */
[----:B------:R3:W5:Y:S04]  /*0d70*/  LDG.E.CONSTANT R8, desc[UR8][R8.64] ;  /* 0x0000000808087981 */ /* 0x000768000c1e9900 */
[----:B------:R-:W4:Y:S01]  /*0d80*/  LDG.E.CONSTANT R24, desc[UR8][R24.64] ;  /* 0x0000000818187981 */ /* 0x000f22000c1e9900 */
[----:B--2---:R-:W-:-:S05]  /*0d90*/  IMAD.WIDE R4, R19, 0x4, R4 ;  /* 0x0000000413047825 */ /* 0x004fca00078e0204 */
[----:B------:R3:W5:Y:S01]  /*0da0*/  LDG.E.CONSTANT R22, desc[UR8][R4.64] ;  /* 0x0000000804167981 */ /* 0x000762000c1e9900 */
[----:B0-----:R-:W-:-:S05]  /*0db0*/  IMAD.WIDE R6, R19, 0x4, R6 ;  /* 0x0000000413067825 */ /* 0x001fca00078e0206 */
[----:B------:R3:W5:Y:S01]  /*0dc0*/  LDG.E.CONSTANT R26, desc[UR8][R6.64] ;  /* 0x00000008061a7981 */ /* 0x000762000c1e9900 */
[----:B-1----:R-:W0:Y:S01]  /*0dd0*/  MUFU.RCP R2, R28 ;  /* 0x0000001c00027308 */ /* 0x002e220000001000 */
        /* <DEDUP_REMOVED lines=8> */
[----:B----4-:R-:W-:Y:S01]  /*0e60*/  FADD R10, R24, -1 ;  /* 0xbf800000180a7421 */ /* 0x010fe20000000000 */
[----:B0--3--:R-:W-:Y:S06]  /*0e70*/  @!P0 BRA `(.L_x_75) ;  /* 0x00000000000c8947 */ /* 0x009fec0003800000 */
[----:B------:R-:W-:-:S07]  /*0e80*/  MOV R11, 0xea0 ;  /* 0x00000ea0000b7802 */ /* 0x000fce0000000f00 */
[----:B-----5:R-:W-:Y:S05]  /*0e90*/  CALL.REL.NOINC `($__internal_4_$__cuda_sm3x_div_rn_noftz_f32_slowpath) ;  /* 0x0000000400a47944 */ /* 0x020fea0003c00000 */
[----:B------:R-:W-:-:S07]  /*0ea0*/  MOV R11, R9 ;  /* 0x00000009000b7202 */ /* 0x000fce0000000f00 */
.L_x_75:
[----:B------:R-:W-:Y:S05]  /*0eb0*/  BSYNC.RECONVERGENT B1 ;  /* 0x0000000000017941 */ /* 0x000fea0003800200 */
.L_x_74:
        /* <DEDUP_REMOVED lines=22> */
.L_x_73:
[----:B------:R-:W-:Y:S05]  /*1020*/  BSYNC.RECONVERGENT B0 ;  /* 0x0000000000007941 */ /* 0x000fea0003800200 */
.L_x_72:
        /* <DEDUP_REMOVED lines=10> */
[----:B------:R-:W4:Y:S07]  /*10d0*/  LDCU UR5, c[0x0][0x388] ;  /* 0x00007100ff0577ac */ /* 0x000f2e0008000800 */
[----:B------:R-:W0:Y:S01]  /*10e0*/  LDC.64 R10, c[0x0][0x3f8] ;  /* 0x0000fe00ff0a7b82 */ /* 0x000e220000000a00 */
[----:B--2---:R-:W-:-:S07]  /*10f0*/  VIADD R2, R15, UR4 ;  /* 0x000000040f027c36 */ /* 0x004fce0008000000 */
[----:B------:R-:W2:Y:S01]  /*1100*/  LDC R27, c[0x0][0x418] ;  /* 0x00010600ff1b7b82 */ /* 0x000ea20000000800 */
[----:B-1----:R-:W-:-:S04]  /*1110*/  IMAD R5, R6, UR7, RZ ;  /* 0x0000000706057c24 */ /* 0x002fc8000f8e02ff */
[C---:B------:R-:W-:Y:S01]  /*1120*/  IMAD R3, R5.reuse, UR6, RZ ;  /* 0x0000000605037c24 */ /* 0x040fe2000f8e02ff */
[----:B------:R-:W1:Y:S01]  /*1130*/  LDCU UR6, c[0x0][0x390] ;  /* 0x00007200ff0677ac */ /* 0x000e620008000800 */
[----:B------:R-:W-:Y:S01]  /*1140*/  IMAD R4, R5, R2, -R5 ;  /* 0x0000000205047224 */ /* 0x000fe200078e0a05 */
[----:B------:R-:W2:Y:S01]  /*1150*/  LDC.64 R8, c[0x0][0x400] ;  /* 0x00010000ff087b82 */ /* 0x000ea20000000a00 */
[----:B------:R-:W-:-:S04]  /*1160*/  IMAD R3, R14, R3, RZ ;  /* 0x000000030e037224 */ /* 0x000fc800078e02ff */
[----:B------:R-:W-:Y:S01]  /*1170*/  IMAD R5, R5, R2, R3 ;  /* 0x0000000205057224 */ /* 0x000fe200078e0203 */
[----:B----4-:R-:W-:Y:S01]  /*1180*/  IADD3 R2, PT, PT, R16, UR5, RZ ;  /* 0x0000000510027c10 */ /* 0x010fe2000fffe0ff */
[----:B------:R-:W-:-:S04]  /*1190*/  IMAD.IADD R3, R3, 0x1, R4 ;  /* 0x0000000103037824 */ /* 0x000fc800078e0204 */
[CC--:B------:R-:W-:Y:S02]  /*11a0*/  IMAD R5, R2.reuse, R6.reuse, R5 ;  /* 0x0000000602057224 */ /* 0x0c0fe400078e0205 */
[----:B------:R-:W-:Y:S02]  /*11b0*/  IMAD R3, R2, R6, R3 ;  /* 0x0000000602037224 */ /* 0x000fe400078e0203 */
[----:B------:R-:W4:Y:S01]  /*11c0*/  LDC.64 R6, c[0x0][0x408] ;  /* 0x00010200ff067b82 */ /* 0x000f220000000a00 */
[----:B-1----:R-:W-:-:S04]  /*11d0*/  IADD3 R2, PT, PT, R17, UR6, RZ ;  /* 0x0000000611027c10 */ /* 0x002fc8000fffe0ff */
[C---:B------:R-:W-:Y:S01]  /*11e0*/  IADD3 R25, PT, PT, R2.reuse, R3, RZ ;  /* 0x0000000302197210 */ /* 0x040fe20007ffe0ff */
[----:B------:R-:W-:Y:S02]  /*11f0*/  IMAD.IADD R4, R2, 0x1, R5 ;  /* 0x0000000102047824 */ /* 0x000fe400078e0205 */
[----:B------:R-:W1:Y:S02]  /*1200*/  LDC.64 R2, c[0x0][0x410] ;  /* 0x00010400ff027b82 */ /* 0x000e640000000a00 */
[----:B---3--:R-:W-:-:S04]  /*1210*/  IMAD.WIDE R22, R4, 0x4, R12 ;  /* 0x0000000404167825 */ /* 0x008fc800078e020c */
[----:B------:R-:W-:Y:S02]  /*1220*/  IMAD.WIDE R24, R25, 0x4, R12 ;  /* 0x0000000419187825 */ /* 0x000fe400078e020c */
[----:B------:R-:W3:Y:S04]  /*1230*/  LDG.E.CONSTANT R12, desc[UR8][R22.64] ;  /* 0x00000008160c7981 */ /* 0x000ee8000c1e9900 */
[----:B------:R-:W3:Y:S01]  /*1240*/  LDG.E.CONSTANT R13, desc[UR8][R24.64] ;  /* 0x00000008180d7981 */ /* 0x000ee2000c1e9900 */
[----:B0-----:R-:W-:-:S04]  /*1250*/  IMAD.WIDE R10, R15, 0x4, R10 ;  /* 0x000000040f0a7825 */ /* 0x001fc800078e020a */
[C---:B----4-:R-:W-:Y:S02]  /*1260*/  IMAD.WIDE R18, R15.reuse, 0x4, R6 ;  /* 0x000000040f127825 */ /* 0x050fe400078e0206 */
[----:B------:R-:W4:Y:S02]  /*1270*/  LDG.E.CONSTANT R10, desc[UR8][R10.64] ;  /* 0x000000080a0a7981 */ /* 0x000f24000c1e9900 */
[C---:B--2---:R-:W-:Y:S02]  /*1280*/  IMAD.WIDE R8, R15.reuse, 0x4, R8 ;  /* 0x000000040f087825 */ /* 0x044fe400078e0208 */
[----:B------:R-:W5:Y:S02]  /*1290*/  LDG.E.CONSTANT R6, desc[UR8][R18.64] ;  /* 0x0000000812067981 */ /* 0x000f64000c1e9900 */
[----:B-1----:R-:W-:Y:S01]  /*12a0*/  IMAD.WIDE R20, R15, 0x4, R2 ;  /* 0x000000040f147825 */ /* 0x002fe200078e0202 */
[----:B------:R-:W-:Y:S01]  /*12b0*/  BSSY.RECONVERGENT B0, `(.L_x_76) ;  /* 0x0000010000007945 */ /* 0x000fe20003800200 */
[----:B------:R4:W5:Y:S04]  /*12c0*/  LDG.E.CONSTANT R7, desc[UR8][R8.64] ;  /* 0x0000000808077981 */ /* 0x000968000c1e9900 */
[----:B------:R0:W5:Y:S01]  /*12d0*/  LDG.E.CONSTANT R5, desc[UR8][R20.64] ;  /* 0x0000000814057981 */ /* 0x000162000c1e9900 */
[----:B------:R-:W1:Y:S02]  /*12e0*/  MUFU.RCP R2, R27 ;  /* 0x0000001b00027308 */ /* 0x000e640000001000 */
[----:B-1----:R-:W-:-:S04]  /*12f0*/  FFMA R3, R2, -R27, 1 ;  /* 0x3f80000002037423 */ /* 0x002fc8000000081b */
[----:B------:R-:W-:Y:S01]  /*1300*/  FFMA R2, R2, R3, R2 ;  /* 0x0000000302027223 */ /* 0x000fe20000000002 */
[----:B---3--:R-:W-:-:S04]  /*1310*/  FADD R22, R12, -R13 ;  /* 0x8000000d0c167221 */ /* 0x008fc80000000000 */
[----:B------:R-:W1:Y:S01]  /*1320*/  FCHK P0, R22, R27 ;  /* 0x0000001b16007302 */ /* 0x000e620000000000 */
[----:B------:R-:W-:-:S04]  /*1330*/  FFMA R3, R2, R22, RZ ;  /* 0x0000001602037223 */ /* 0x000fc800000000ff */
[----:B------:R-:W-:Y:S01]  /*1340*/  FFMA R12, R3, -R27, R22 ;  /* 0x8000001b030c7223 */ /* 0x000fe20000000016 */
[----:B----4-:R-:W-:-:S03]  /*1350*/  FADD R8, R10, -1 ;  /* 0xbf8000000a087421 */ /* 0x010fc60000000000 */
[----:B------:R-:W-:Y:S01]  /*1360*/  FFMA R9, R2, R12, R3 ;  /* 0x0000000c02097223 */ /* 0x000fe20000000003 */
[----:B01----:R-:W-:Y:S06]  /*1370*/  @!P0 BRA `(.L_x_77) ;  /* 0x00000000000c8947 */ /* 0x003fec0003800000 */
[----:B------:R-:W-:Y:S01]  /*1380*/  IMAD.MOV.U32 R3, RZ, RZ, R22 ;  /* 0x000000ffff037224 */ /* 0x000fe200078e0016 */
[----:B------:R-:W-:-:S07]  /*1390*/  MOV R11, 0x13b0 ;  /* 0x000013b0000b7802 */ /* 0x000fce0000000f00 */
[----:B-----5:R-:W-:Y:S05]  /*13a0*/  CALL.REL.NOINC `($__internal_4_$__cuda_sm3x_div_rn_noftz_f32_slowpath) ;  /* 0x0000000000607944 */ /* 0x020fea0003c00000 */
.L_x_77:
[----:B------:R-:W-:Y:S05]  /*13b0*/  BSYNC.RECONVERGENT B0 ;  /* 0x0000000000007941 */ /* 0x000fea0003800200 */
.L_x_76:
        /* <DEDUP_REMOVED lines=23> */
        .weak           $__internal_4_$__cuda_sm3x_div_rn_noftz_f32_slowpath
        .type           $__internal_4_$__cuda_sm3x_div_rn_noftz_f32_slowpath,@function
        .size           $__internal_4_$__cuda_sm3x_div_rn_noftz_f32_slowpath,(.L_x_112 - $__internal_4_$__cuda_sm3x_div_rn_noftz_f32_slowpath)
$__internal_4_$__cuda_sm3x_div_rn_noftz_f32_slowpath:
        /* <DEDUP_REMOVED lines=37> */
.L_x_79:
[----:B------:R-:W-:Y:S01]  /*1780*/  LEA R3, R9, 0xc0800000, 0x17 ;  /* 0xc080000009037811 */ /* 0x000fe200078eb8ff */
[----:B------:R-:W-:Y:S01]  /*1790*/  BSSY.RECONVERGENT B3, `(.L_x_84) ;  /* 0x0000036000037945 */ /* 0x000fe20003800200 */
[----:B------:R-:W-:-:S03]  /*17a0*/  IADD3 R24, PT, PT, R24, -0x7f, RZ ;  /* 0xffffff8118187810 */ /* 0x000fc60007ffe0ff */
[----:B------:R-:W-:Y:S02]  /*17b0*/  IMAD.IADD R25, R2, 0x1, -R3 ;  /* 0x0000000102197824 */ /* 0x000fe400078e0a03 */
[C---:B------:R-:W-:Y:S02]  /*17c0*/  IMAD R2, R24.reuse, -0x800000, R13 ;  /* 0xff80000018027824 */ /* 0x040fe400078e020d */
        /* <DEDUP_REMOVED lines=46> */
.L_x_86:
[----:B------:R-:W-:-:S04]  /*1ab0*/  LOP3.LUT R3, R3, 0x80000000, RZ, 0xc0, !PT ;  /* 0x8000000003037812 */ /* 0x000fc800078ec0ff */
[----:B------:R-:W-:Y:S01]  /*1ac0*/  LOP3.LUT R3, R3, 0x7f800000, RZ, 0xfc, !PT ;  /* 0x7f80000003037812 */ /* 0x000fe200078efcff */
[----:B------:R-:W-:Y:S06]  /*1ad0*/  BRA `(.L_x_87) ;  /* 0x0000000000047947 */ /* 0x000fec0003800000 */
.L_x_85:
[----:B------:R-:W-:-:S07]  /*1ae0*/  LEA R3, R12, R3, 0x17 ;  /* 0x000000030c037211 */ /* 0x000fce00078eb8ff */
.L_x_87:
[----:B------:R-:W-:Y:S05]  /*1af0*/  BSYNC.RECONVERGENT B3 ;  /* 0x0000000000037941 */ /* 0x000fea0003800200 */
.L_x_84:
[----:B------:R-:W-:Y:S05]  /*1b00*/  BRA `(.L_x_88) ;  /* 0x0000000000207947 */ /* 0x000fea0003800000 */
.L_x_83:
[----:B------:R-:W-:-:S04]  /*1b10*/  LOP3.LUT R3, R2, 0x80000000, R13, 0x48, !PT ;  /* 0x8000000002037812 */ /* 0x000fc800078e480d */
[----:B------:R-:W-:Y:S01]  /*1b20*/  LOP3.LUT R3, R3, 0x7f800000, RZ, 0xfc, !PT ;  /* 0x7f80000003037812 */ /* 0x000fe200078efcff */
[----:B------:R-:W-:Y:S06]  /*1b30*/  BRA `(.L_x_88) ;  /* 0x0000000000147947 */ /* 0x000fec0003800000 */
.L_x_82:
[----:B------:R-:W-:Y:S01]  /*1b40*/  LOP3.LUT R3, R2, 0x80000000, R13, 0x48, !PT ;  /* 0x8000000002037812 */ /* 0x000fe200078e480d */
[----:B------:R-:W-:Y:S06]  /*1b50*/  BRA `(.L_x_88) ;  /* 0x00000000000c7947 */ /* 0x000fec0003800000 */
.L_x_81:
[----:B------:R-:W0:Y:S01]  /*1b60*/  MUFU.RSQ R3, -QNAN ;  /* 0xffc0000000037908 */ /* 0x000e220000001400 */
[----:B------:R-:W-:Y:S05]  /*1b70*/  BRA `(.L_x_88) ;  /* 0x0000000000047947 */ /* 0x000fea0003800000 */
.L_x_80:
[----:B------:R-:W-:-:S07]  /*1b80*/  FADD.FTZ R3, R3, R0 ;  /* 0x0000000003037221 */ /* 0x000fce0000010000 */
.L_x_88:
[----:B------:R-:W-:Y:S05]  /*1b90*/  BSYNC.RECONVERGENT B2 ;  /* 0x0000000000027941 */ /* 0x000fea0003800200 */
.L_x_78:
[----:B0-----:R-:W-:Y:S02]  /*1ba0*/  IMAD.MOV.U32 R9, RZ, RZ, R3 ;  /* 0x000000ffff097224 */ /* 0x001fe400078e0003 */
[----:B------:R-:W-:Y:S01]  /*1bb0*/  HFMA2 R3, -RZ, RZ, 0, 0 ;  /* 0x00000000ff037431 */ /* 0x000fe200000001ff */
[----:B------:R-:W-:-:S04]  /*1bc0*/  MOV R2, R11 ;  /* 0x0000000b00027202 */ /* 0x000fc80000000f00 */
[----:B------:R-:W-:Y:S05]  /*1bd0*/  RET.REL.NODEC R2 `(Order1_xplus) ;  /* 0xffffffe402087950 */ /* 0x000fea0003c3ffff */
.L_x_89:
        /* <DEDUP_REMOVED lines=10> */
.L_x_112:


//--------------------- .text.Order1_xminus       --------------------------
	.section	.text.Order1_xminus,"ax",@progbits
	.align	128
        .global         Order1_xminus
        .type           Order1_xminus,@function
        .size           Order1_xminus,(.L_x_113 - Order1_xminus)
        .other          Order1_xminus,@"STO_CUDA_ENTRY STV_DEFAULT"
Order1_xminus:
.text.Order1_xminus:
        /* <DEDUP_REMOVED lines=190> */
[----:B------:R-:W-:-:S06]  /*0be0*/  IADD3 R2, PT, PT, -R19, UR9, RZ ;  /* 0x0000000913027c10 */ /* 0x000fcc000fffe1ff */
        /* <DEDUP_REMOVED lines=8> */
[----:B------:R-:W-:Y:S01]  /*0c70*/  IADD3 R2, PT, PT, R20, UR10, RZ ;  /* 0x0000000a14027c10 */ /* 0x000fe2000fffe0ff */
[----:B------:R-:W-:Y:S01]  /*0c80*/  IMAD.IADD R3, R3, 0x1, R4 ;  /* 0x0000000103037824 */ /* 0x000fe200078e0204 */
[----:B------:R-:W-:-:S03]  /*0c90*/  IADD3 R4, PT, PT, R21, UR14, RZ ;  /* 0x0000000e15047c10 */ /* 0x000fc6000fffe0ff */
[CC--:B------:R-:W-:Y:S02]  /*0ca0*/  IMAD R5, R2.reuse, R7.reuse, R5 ;  /* 0x0000000702057224 */ /* 0x0c0fe400078e0205 */
[----:B------:R-:W-:Y:S02]  /*0cb0*/  IMAD R7, R2, R7, R3 ;  /* 0x0000000702077224 */ /* 0x000fe400078e0203 */
[C---:B------:R-:W-:Y:S01]  /*0cc0*/  IMAD.IADD R23, R4.reuse, 0x1, R5 ;  /* 0x0000000104177824 */ /* 0x040fe200078e0205 */
[----:B------:R-:W4:Y:S02]  /*0cd0*/  LDC.64 R2, c[0x0][0x3f8] ;  /* 0x0000fe00ff027b82 */ /* 0x000f240000000a00 */
[----:B------:R-:W-:Y:S01]  /*0ce0*/  IADD3 R25, PT, PT, R4, R7, RZ ;  /* 0x0000000704197210 */ /* 0x000fe20007ffe0ff */
[----:B--2---:R-:W-:-:S04]  /*0cf0*/  IMAD.WIDE R10, R23, 0x4, R12 ;  /* 0x00000004170a7825 */ /* 0x004fc800078e020c */
[----:B------:R-:W-:Y:S01]  /*0d00*/  IMAD.WIDE R12, R25, 0x4, R12 ;  /* 0x00000004190c7825 */ /* 0x000fe200078e020c */
[----:B------:R-:W2:Y:S01]  /*0d10*/  LDC.64 R4, c[0x0][0x400] ;  /* 0x00010000ff047b82 */ /* 0x000ea20000000a00 */
[----:B------:R0:W2:Y:S04]  /*0d20*/  LDG.E.CONSTANT R10, desc[UR12][R10.64] ;  /* 0x0000000c0a0a7981 */ /* 0x0000a8000c1e9900 */
[----:B------:R-:W2:Y:S03]  /*0d30*/  LDG.E.CONSTANT R13, desc[UR12][R12.64] ;  /* 0x0000000c0c0d7981 */ /* 0x000ea6000c1e9900 */
[----:B------:R-:W0:Y:S01]  /*0d40*/  LDC.64 R6, c[0x0][0x408] ;  /* 0x00010200ff067b82 */ /* 0x000e220000000a00 */
[----:B---3--:R-:W-:-:S06]  /*0d50*/  IMAD.WIDE R8, R19, 0x4, R8 ;  /* 0x0000000413087825 */ /* 0x008fcc00078e0208 */
[----:B------:R3:W5:Y:S01]  /*0d60*/  LDG.E.CONSTANT R8, desc[UR12][R8.64] ;  /* 0x0000000c08087981 */ /* 0x000762000c1e9900 */
[----:B----4-:R-:W-:-:S06]  /*0d70*/  IMAD.WIDE R24, R19, 0x4, R2 ;  /* 0x0000000413187825 */ /* 0x010fcc00078e0202 */
        /* <DEDUP_REMOVED lines=17> */
[----:B-----5:R-:W-:Y:S05]  /*0e90*/  CALL.REL.NOINC `($__internal_5_$__cuda_sm3x_div_rn_noftz_f32_slowpath) ;  /* 0x0000000400a47944 */ /* 0x020fea0003c00000 */
[----:B------:R-:W-:-:S07]  /*0ea0*/  IMAD.MOV.U32 R11, RZ, RZ, R9 ;  /* 0x000000ffff0b7224 */ /* 0x000fce00078e0009 */
.L_x_93:
[----:B------:R-:W-:Y:S05]  /*0eb0*/  BSYNC.RECONVERGENT B1 ;  /* 0x0000000000017941 */ /* 0x000fea0003800200 */
.L_x_92:
        /* <DEDUP_REMOVED lines=22> */
.L_x_91:
[----:B------:R-:W-:Y:S05]  /*1020*/  BSYNC.RECONVERGENT B0 ;  /* 0x0000000000007941 */ /* 0x000fea0003800200 */
.L_x_90:
        /* <DEDUP_REMOVED lines=12> */
[----:B--2---:R-:W-:Y:S01]  /*10f0*/  IADD3 R2, PT, PT, -R15, UR4, RZ ;  /* 0x000000040f027c10 */ /* 0x004fe2000fffe1ff */
[----:B-1----:R-:W-:-:S06]  /*1100*/  IMAD R5, R6, UR7, RZ ;  /* 0x0000000706057c24 */ /* 0x002fcc000f8e02ff */
[----:B------:R-:W1:Y:S01]  /*1110*/  LDC R27, c[0x0][0x418] ;  /* 0x00010600ff1b7b82 */ /* 0x000e620000000800 */
[C---:B------:R-:W-:Y:S01]  /*1120*/  IMAD R3, R5.reuse, UR6, RZ ;  /* 0x0000000605037c24 */ /* 0x040fe2000f8e02ff */
[----:B------:R-:W2:Y:S01]  /*1130*/  LDCU UR6, c[0x0][0x390] ;  /* 0x00007200ff0677ac */ /* 0x000ea20008000800 */
[----:B------:R-:W-:Y:S02]  /*1140*/  IMAD R4, R5, R2, -R5 ;  /* 0x0000000205047224 */ /* 0x000fe400078e0a05 */
[----:B------:R-:W-:-:S03]  /*1150*/  IMAD R3, R14, R3, RZ ;  /* 0x000000030e037224 */ /* 0x000fc600078e02ff */
[----:B------:R-:W1:Y:S01]  /*1160*/  LDC.64 R8, c[0x0][0x400] ;  /* 0x00010000ff087b82 */ /* 0x000e620000000a00 */
[----:B------:R-:W-:Y:S01]  /*1170*/  IMAD R5, R5, R2, R3 ;  /* 0x0000000205057224 */ /* 0x000fe200078e0203 */
[----:B----4-:R-:W-:Y:S01]  /*1180*/  IADD3 R2, PT, PT, R16, UR5, RZ ;  /* 0x0000000510027c10 */ /* 0x010fe2000fffe0ff */
[----:B------:R-:W-:-:S04]  /*1190*/  IMAD.IADD R3, R3, 0x1, R4 ;  /* 0x0000000103037824 */ /* 0x000fc800078e0204 */
[CC--:B------:R-:W-:Y:S02]  /*11a0*/  IMAD R5, R2.reuse, R6.reuse, R5 ;  /* 0x0000000602057224 */ /* 0x0c0fe400078e0205 */
[----:B------:R-:W-:Y:S02]  /*11b0*/  IMAD R3, R2, R6, R3 ;  /* 0x0000000602037224 */ /* 0x000fe400078e0203 */
[----:B------:R-:W4:Y:S01]  /*11c0*/  LDC.64 R6, c[0x0][0x408] ;  /* 0x00010200ff067b82 */ /* 0x000f220000000a00 */
[----:B--2---:R-:W-:-:S04]  /*11d0*/  IADD3 R2, PT, PT, R17, UR6, RZ ;  /* 0x0000000611027c10 */ /* 0x004fc8000fffe0ff */
[C---:B------:R-:W-:Y:S01]  /*11e0*/  IADD3 R25, PT, PT, R2.reuse, R3, RZ ;  /* 0x0000000302197210 */ /* 0x040fe20007ffe0ff */
[----:B------:R-:W-:Y:S02]  /*11f0*/  IMAD.IADD R4, R2, 0x1, R5 ;  /* 0x0000000102047824 */ /* 0x000fe400078e0205 */
[----:B------:R-:W2:Y:S02]  /*1200*/  LDC.64 R2, c[0x0][0x410] ;  /* 0x00010400ff027b82 */ /* 0x000ea40000000a00 */
[----:B---3--:R-:W-:-:S04]  /*1210*/  IMAD.WIDE R22, R4, 0x4, R12 ;  /* 0x0000000404167825 */ /* 0x008fc800078e020c */
[----:B------:R-:W-:Y:S02]  /*1220*/  IMAD.WIDE R24, R25, 0x4, R12 ;  /* 0x0000000419187825 */ /* 0x000fe400078e020c */
[----:B------:R-:W3:Y:S04]  /*1230*/  LDG.E.CONSTANT R12, desc[UR12][R22.64] ;  /* 0x0000000c160c7981 */ /* 0x000ee8000c1e9900 */
[----:B------:R-:W3:Y:S01]  /*1240*/  LDG.E.CONSTANT R13, desc[UR12][R24.64] ;  /* 0x0000000c180d7981 */ /* 0x000ee2000c1e9900 */
[----:B0-----:R-:W-:-:S04]  /*1250*/  IMAD.WIDE R10, R15, 0x4, R10 ;  /* 0x000000040f0a7825 */ /* 0x001fc800078e020a */
[C---:B----4-:R-:W-:Y:S02]  /*1260*/  IMAD.WIDE R18, R15.reuse, 0x4, R6 ;  /* 0x000000040f127825 */ /* 0x050fe400078e0206 */
[----:B------:R-:W4:Y:S02]  /*1270*/  LDG.E.CONSTANT R10, desc[UR12][R10.64] ;  /* 0x0000000c0a0a7981 */ /* 0x000f24000c1e9900 */
[C---:B-1----:R-:W-:Y:S02]  /*1280*/  IMAD.WIDE R8, R15.reuse, 0x4, R8 ;  /* 0x000000040f087825 */ /* 0x042fe400078e0208 */
[----:B------:R-:W5:Y:S02]  /*1290*/  LDG.E.CONSTANT R6, desc[UR12][R18.64] ;  /* 0x0000000c12067981 */ /* 0x000f64000c1e9900 */
[----:B--2---:R-:W-:Y:S01]  /*12a0*/  IMAD.WIDE R20, R15, 0x4, R2 ;  /* 0x000000040f147825 */ /* 0x004fe200078e0202 */
        /* <DEDUP_REMOVED lines=15> */
[----:B-----5:R-:W-:Y:S05]  /*13a0*/  CALL.REL.NOINC `($__internal_5_$__cuda_sm3x_div_rn_noftz_f32_slowpath) ;  /* 0x0000000000607944 */ /* 0x020fea0003c00000 */
.L_x_95:
[----:B------:R-:W-:Y:S05]  /*13b0*/  BSYNC.RECONVERGENT B0 ;  /* 0x0000000000007941 */ /* 0x000fea0003800200 */
.L_x_94:
        /* <DEDUP_REMOVED lines=23> */
        .weak           $__internal_5_$__cuda_sm3x_div_rn_noftz_f32_slowpath
        .type           $__internal_5_$__cuda_sm3x_div_rn_noftz_f32_slowpath,@function
        .size           $__internal_5_$__cuda_sm3x_div_rn_noftz_f32_slowpath,(.L_x_113 - $__internal_5_$__cuda_sm3x_div_rn_noftz_f32_slowpath)
$__internal_5_$__cuda_sm3x_div_rn_noftz_f32_slowpath:
        /* <DEDUP_REMOVED lines=37> */
.L_x_97:
        /* <DEDUP_REMOVED lines=51> */
.L_x_104:
[----:B------:R-:W-:-:S04]  /*1ab0*/  LOP3.LUT R3, R3, 0x80000000, RZ, 0xc0, !PT ;  /* 0x8000000003037812 */ /* 0x000fc800078ec0ff */
[----:B------:R-:W-:Y:S01]  /*1ac0*/  LOP3.LUT R3, R3, 0x7f800000, RZ, 0xfc, !PT ;  /* 0x7f80000003037812 */ /* 0x000fe200078efcff */
[----:B------:R-:W-:Y:S06]  /*1ad0*/  BRA `(.L_x_105) ;  /* 0x0000000000047947 */ /* 0x000fec0003800000 */
.L_x_103:
[----:B------:R-:W-:-:S07]  /*1ae0*/  LEA R3, R12, R3, 0x17 ;  /* 0x000000030c037211 */ /* 0x000fce00078eb8ff */
.L_x_105:
[----:B------:R-:W-:Y:S05]  /*1af0*/  BSYNC.RECONVERGENT B3 ;  /* 0x0000000000037941 */ /* 0x000fea0003800200 */
.L_x_102:
[----:B------:R-:W-:Y:S05]  /*1b00*/  BRA `(.L_x_106) ;  /* 0x0000000000207947 */ /* 0x000fea0003800000 */
.L_x_101:
[----:B------:R-:W-:-:S04]  /*1b10*/  LOP3.LUT R3, R2, 0x80000000, R13, 0x48, !PT ;  /* 0x8000000002037812 */ /* 0x000fc800078e480d */
[----:B------:R-:W-:Y:S01]  /*1b20*/  LOP3.LUT R3, R3, 0x7f800000, RZ, 0xfc, !PT ;  /* 0x7f80000003037812 */ /* 0x000fe200078efcff */
[----:B------:R-:W-:Y:S06]  /*1b30*/  BRA `(.L_x_106) ;  /* 0x0000000000147947 */ /* 0x000fec0003800000 */
.L_x_100:
[----:B------:R-:W-:Y:S01]  /*1b40*/  LOP3.LUT R3, R2, 0x80000000, R13, 0x48, !PT ;  /* 0x8000000002037812 */ /* 0x000fe200078e480d */
[----:B------:R-:W-:Y:S06]  /*1b50*/  BRA `(.L_x_106) ;  /* 0x00000000000c7947 */ /* 0x000fec0003800000 */
.L_x_99:
[----:B------:R-:W0:Y:S01]  /*1b60*/  MUFU.RSQ R3, -QNAN ;  /* 0xffc0000000037908 */ /* 0x000e220000001400 */
[----:B------:R-:W-:Y:S05]  /*1b70*/  BRA `(.L_x_106) ;  /* 0x0000000000047947 */ /* 0x000fea0003800000 */
.L_x_98:
[----:B------:R-:W-:-:S07]  /*1b80*/  FADD.FTZ R3, R3, R0 ;  /* 0x0000000003037221 */ /* 0x000fce0000010000 */
.L_x_106:
[----:B------:R-:W-:Y:S05]  /*1b90*/  BSYNC.RECONVERGENT B2 ;  /* 0x0000000000027941 */ /* 0x000fea0003800200 */
.L_x_96:
[----:B0-----:R-:W-:Y:S02]  /*1ba0*/  IMAD.MOV.U32 R9, RZ, RZ, R3 ;  /* 0x000000ffff097224 */ /* 0x001fe400078e0003 */
[----:B------:R-:W-:Y:S01]  /*1bb0*/  HFMA2 R3, -RZ, RZ, 0, 0 ;  /* 0x00000000ff037431 */ /* 0x000fe200000001ff */
[----:B------:R-:W-:-:S04]  /*1bc0*/  MOV R2, R11 ;  /* 0x0000000b00027202 */ /* 0x000fc80000000f00 */
[----:B------:R-:W-:Y:S05]  /*1bd0*/  RET.REL.NODEC R2 `(Order1_xminus) ;  /* 0xffffffe402087950 */ /* 0x000fea0003c3ffff */
.L_x_107:
        /* <DEDUP_REMOVED lines=10> */
.L_x_113:


//--------------------- .nv.shared.reserved.0     --------------------------
	.section	.nv.shared.reserved.0,"aw",@nobits
	.weak		__nv_reservedSMEM_offset_0_alias
	.size		__nv_reservedSMEM_offset_0_alias, 0, 64
	.other		__nv_reservedSMEM_offset_0_alias,@"STO_CUDA_RESERVED_SHARED STV_DEFAULT"
__nv_reservedSMEM_offset_0_alias:
	.zero		0
	.zero		64


//--------------------- .nv.constant0.Order1_zplus --------------------------
	.section	.nv.constant0.Order1_zplus,"a",@progbits
	.sectionflags	@""
	.align	4
.nv.constant0.Order1_zplus:
	.zero		1080


//--------------------- .nv.constant0.Order1_zminus --------------------------
	.section	.nv.constant0.Order1_zminus,"a",@progbits
	.sectionflags	@""
	.align	4
.nv.constant0.Order1_zminus:
	.zero		1080


//--------------------- .nv.constant0.Order1_yplus --------------------------
	.section	.nv.constant0.Order1_yplus,"a",@progbits
	.sectionflags	@""
	.align	4
.nv.constant0.Order1_yplus:
	.zero		1080


//--------------------- .nv.constant0.Order1_yminus --------------------------
	.section	.nv.constant0.Order1_yminus,"a",@progbits
	.sectionflags	@""
	.align	4
.nv.constant0.Order1_yminus:
	.zero		1080


//--------------------- .nv.constant0.Order1_xplus --------------------------
	.section	.nv.constant0.Order1_xplus,"a",@progbits
	.sectionflags	@""
	.align	4
.nv.constant0.Order1_xplus:
	.zero		1080


//--------------------- .nv.constant0.Order1_xminus --------------------------
	.section	.nv.constant0.Order1_xminus,"a",@progbits
	.sectionflags	@""
	.align	4
.nv.constant0.Order1_xminus:
	.zero		1080


//--------------------- SYMBOLS --------------------------

	.type		.nv.reservedSmem.offset0,@object
	.size		.nv.reservedSmem.offset0,0x4
